def attn_fwd(
    Q,
    K,
    V,
    Out,
    Lse,
    sm_scale,
    stride_qz,
    stride_qh,
    stride_qm,
    stride_qk,
    stride_kz,
    stride_kh,
    stride_kn,
    stride_kk,
    stride_vz,
    stride_vh,
    stride_vn,
    stride_vk,
    stride_oz,
    stride_oh,
    stride_om,
    stride_ok,
    seqlen_q,
    seqlen_k,
    BLOCK_M: tl.constexpr,
    BLOCK_N: tl.constexpr,
    HEAD_DIM: tl.constexpr,
    CAUSAL: tl.constexpr,
):
    start_m = tl.program_id(0)
    off_hz = tl.program_id(1)
    q_off = off_hz * stride_qh
    k_off = off_hz * stride_kh
    v_off = off_hz * stride_vh
    offs_m = start_m * BLOCK_M + tl.arange(0, BLOCK_M)
    offs_d = tl.arange(0, HEAD_DIM)
    offs_n = tl.arange(0, BLOCK_N)
    q_ptrs = Q + q_off + offs_m[:, None] * stride_qm + offs_d[None, :] * stride_qk
    k_ptrs = K + k_off + offs_d[:, None] * stride_kk + offs_n[None, :] * stride_kn
    v_ptrs = V + v_off + offs_n[:, None] * stride_vn + offs_d[None, :] * stride_vk
    m_i = tl.full([BLOCK_M], float("-inf"), dtype=tl.float32)
    l_i = tl.zeros([BLOCK_M], dtype=tl.float32) + 1.0
    acc = tl.zeros([BLOCK_M, HEAD_DIM], dtype=tl.float32)
    q = tl.load(q_ptrs)
    acc, l_i, m_i = _attn_fwd_inner(
        acc,
        l_i,
        m_i,
        q,
        k_ptrs,
        v_ptrs,
        sm_scale,
        stride_kn,
        stride_vn,
        start_m,
        seqlen_k,
        BLOCK_M,
        BLOCK_N,
        HEAD_DIM,
        CAUSAL,
    )
    acc = acc / l_i[:, None]
    lse = m_i + tl.math.log2(l_i) / 1.4426950408889634
    o_ptrs = (
        Out
        + off_hz * stride_oh
        + offs_m[:, None] * stride_om
        + offs_d[None, :] * stride_ok
    )
    tl.store(o_ptrs, acc.to(Out.dtype.element_ty))
    tl.store(Lse + off_hz * seqlen_q + offs_m, lse)

# config = {"BLOCK_M": 256, "BLOCK_N": 32, "HEAD_DIM": 32, "arch": "sm_90", "causal": true, "dtype": "fp8e4m3", "num_stages": 2, "num_warps": 16}
# arch = sm_90


// ===== COMPILED SASS (sm_90a) =====

	.target	sm_90a

	.elftype	@"ET_EXEC"


//--------------------- .note.nv.tkinfo           --------------------------
	.section	.note.nv.tkinfo,"",@"SHT_NOTE"
	.sectionflags	@"SHF_NOTE_NV_TKINFO"
	.tkinfo
        /*0018*/ 	.word	0x00000002
        /*0030*/ 	.string	""
        /*0030*/ 	.string	"ptxas"
        /*0030*/ 	.string	"Cuda compilation tools, release 13.0, V13.0.88"
        /*0030*/ 	.string	"Build cuda_13.0.r13.0/compiler.36424714_0"
        /*0030*/ 	.string	"-v  -suppress-debug-info  -lineinfo  -arch sm_90a "



//--------------------- .note.nv.cuinfo           --------------------------
	.section	.note.nv.cuinfo,"",@"SHT_NOTE"
	.sectionflags	@"SHF_NOTE_NV_CUINFO"
        /*0018*/ 	.short	0x0002
        /*001a*/ 	.short	0x005a
        /*001c*/ 	.short	0x0082
	.zero		2


//--------------------- .nv.info                  --------------------------
	.section	.nv.info,"",@"SHT_CUDA_INFO"
	.align	4


	//----- nvinfo : EIATTR_REGCOUNT
	.align		4
        /*0000*/ 	.byte	0x04, 0x2f
        /*0002*/ 	.short	(.L_2 - .L_1)
	.align		4
.L_1:
        /*0004*/ 	.word	index@(attn_fwd)
        /*0008*/ 	.word	0x00000040


	//----- nvinfo : EIATTR_FRAME_SIZE
	.align		4
.L_2:
        /*000c*/ 	.byte	0x04, 0x11
        /*000e*/ 	.short	(.L_4 - .L_3)
	.align		4
.L_3:
        /*0010*/ 	.word	index@(attn_fwd)
        /*0014*/ 	.word	0x00000000


	//----- nvinfo : EIATTR_MIN_STACK_SIZE
	.align		4
.L_4:
        /*0018*/ 	.byte	0x04, 0x12
        /*001a*/ 	.short	(.L_6 - .L_5)
	.align		4
.L_5:
        /*001c*/ 	.word	index@(attn_fwd)
        /*0020*/ 	.word	0x00000000
.L_6:


//--------------------- .nv.compat                --------------------------
	.section	.nv.compat,"",@"SHT_CUDA_COMPAT_INFO"
	.align	4
        /*0000*/ 	.byte	0x02, 0x09, 0x01, 0x00, 0x02, 0x02, 0x04, 0x00, 0x02, 0x05, 0x05, 0x00, 0x03, 0x07, 0x01, 0x01
        /*0010*/ 	.byte	0x02, 0x03, 0x00, 0x00, 0x02, 0x06, 0x01, 0x00, 0x04, 0x0b, 0x08, 0x00, 0x00, 0x00, 0x00, 0x00
        /*0020*/ 	.byte	0x00, 0x00, 0x00, 0x00


//--------------------- .nv.info.attn_fwd         --------------------------
	.section	.nv.info.attn_fwd,"",@"SHT_CUDA_INFO"
	.sectionflags	@""
	.align	4


	//----- nvinfo : EIATTR_CUDA_API_VERSION
	.align		4
        /*0000*/ 	.byte	0x04, 0x37
        /*0002*/ 	.short	(.L_8 - .L_7)
.L_7:
        /*0004*/ 	.word	0x00000082


	//----- nvinfo : EIATTR_KPARAM_INFO
	.align		4
.L_8:
        /*0008*/ 	.byte	0x04, 0x17
        /*000a*/ 	.short	(.L_10 - .L_9)
.L_9:
        /*000c*/ 	.word	0x00000000
        /*0010*/ 	.short	0x0019
        /*0012*/ 	.short	0x0080
        /*0014*/ 	.byte	0x00, 0xf4, 0x21, 0x00


	//----- nvinfo : EIATTR_KPARAM_INFO
	.align		4
.L_10:
        /*0018*/ 	.byte	0x04, 0x17
        /*001a*/ 	.short	(.L_12 - .L_11)
.L_11:
        /*001c*/ 	.word	0x00000000
        /*0020*/ 	.short	0x0018
        /*0022*/ 	.short	0x0078
        /*0024*/ 	.byte	0x00, 0xf4, 0x21, 0x00


	//----- nvinfo : EIATTR_KPARAM_INFO
	.align		4
.L_12:
        /*0028*/ 	.byte	0x04, 0x17
        /*002a*/ 	.short	(.L_14 - .L_13)
.L_13:
        /*002c*/ 	.word	0x00000000
        /*0030*/ 	.short	0x0017
        /*0032*/ 	.short	0x0070
        /*0034*/ 	.byte	0x00, 0xf0, 0x11, 0x00


	//----- nvinfo : EIATTR_KPARAM_INFO
	.align		4
.L_14:
        /*0038*/ 	.byte	0x04, 0x17
        /*003a*/ 	.short	(.L_16 - .L_15)
.L_15:
        /*003c*/ 	.word	0x00000000
        /*0040*/ 	.short	0x0016
        /*0042*/ 	.short	0x006c
        /*0044*/ 	.byte	0x00, 0xf0, 0x11, 0x00


	//----- nvinfo : EIATTR_KPARAM_INFO
	.align		4
.L_16:
        /*0048*/ 	.byte	0x04, 0x17
        /*004a*/ 	.short	(.L_18 - .L_17)
.L_17:
        /*004c*/ 	.word	0x00000000
        /*0050*/ 	.short	0x0015
        /*0052*/ 	.short	0x0068
        /*0054*/ 	.byte	0x00, 0xf0, 0x11, 0x00


	//----- nvinfo : EIATTR_KPARAM_INFO
	.align		4
.L_18:
        /*0058*/ 	.byte	0x04, 0x17
        /*005a*/ 	.short	(.L_20 - .L_19)
.L_19:
        /*005c*/ 	.word	0x00000000
        /*0060*/ 	.short	0x0014
        /*0062*/ 	.short	0x0064
        /*0064*/ 	.byte	0x00, 0xf0, 0x11, 0x00


	//----- nvinfo : EIATTR_KPARAM_INFO
	.align		4
.L_20:
        /*0068*/ 	.byte	0x04, 0x17
        /*006a*/ 	.short	(.L_22 - .L_21)
.L_21:
        /*006c*/ 	.word	0x00000000
        /*0070*/ 	.short	0x0013
        /*0072*/ 	.short	0x0060
        /*0074*/ 	.byte	0x00, 0xf0, 0x11, 0x00


	//----- nvinfo : EIATTR_KPARAM_INFO
	.align		4
.L_22:
        /*0078*/ 	.byte	0x04, 0x17
        /*007a*/ 	.short	(.L_24 - .L_23)
.L_23:
        /*007c*/ 	.word	0x00000000
        /*0080*/ 	.short	0x0012
        /*0082*/ 	.short	0x005c
        /*0084*/ 	.byte	0x00, 0xf0, 0x11, 0x00


	//----- nvinfo : EIATTR_KPARAM_INFO
	.align		4
.L_24:
        /*0088*/ 	.byte	0x04, 0x17
        /*008a*/ 	.short	(.L_26 - .L_25)
.L_25:
        /*008c*/ 	.word	0x00000000
        /*0090*/ 	.short	0x0011
        /*0092*/ 	.short	0x0058
        /*0094*/ 	.byte	0x00, 0xf0, 0x11, 0x00


	//----- nvinfo : EIATTR_KPARAM_INFO
	.align		4
.L_26:
        /*0098*/ 	.byte	0x04, 0x17
        /*009a*/ 	.short	(.L_28 - .L_27)
.L_27:
        /*009c*/ 	.word	0x00000000
        /*00a0*/ 	.short	0x0010
        /*00a2*/ 	.short	0x0054
        /*00a4*/ 	.byte	0x00, 0xf0, 0x11, 0x00


	//----- nvinfo : EIATTR_KPARAM_INFO
	.align		4
.L_28:
        /*00a8*/ 	.byte	0x04, 0x17
        /*00aa*/ 	.short	(.L_30 - .L_29)
.L_29:
        /*00ac*/ 	.word	0x00000000
        /*00b0*/ 	.short	0x000f
        /*00b2*/ 	.short	0x0050
        /*00b4*/ 	.byte	0x00, 0xf0, 0x11, 0x00


	//----- nvinfo : EIATTR_KPARAM_INFO
	.align		4
.L_30:
        /*00b8*/ 	.byte	0x04, 0x17
        /*00ba*/ 	.short	(.L_32 - .L_31)
.L_31:
        /*00bc*/ 	.word	0x00000000
        /*00c0*/ 	.short	0x000e
        /*00c2*/ 	.short	0x004c
        /*00c4*/ 	.byte	0x00, 0xf0, 0x11, 0x00


	//----- nvinfo : EIATTR_KPARAM_INFO
	.align		4
.L_32:
        /*00c8*/ 	.byte	0x04, 0x17
        /*00ca*/ 	.short	(.L_34 - .L_33)
.L_33:
        /*00cc*/ 	.word	0x00000000
        /*00d0*/ 	.short	0x000d
        /*00d2*/ 	.short	0x0048
        /*00d4*/ 	.byte	0x00, 0xf0, 0x11, 0x00


	//----- nvinfo : EIATTR_KPARAM_INFO
	.align		4
.L_34:
        /*00d8*/ 	.byte	0x04, 0x17
        /*00da*/ 	.short	(.L_36 - .L_35)
.L_35:
        /*00dc*/ 	.word	0x00000000
        /*00e0*/ 	.short	0x000c
        /*00e2*/ 	.short	0x0044
        /*00e4*/ 	.byte	0x00, 0xf0, 0x11, 0x00


	//----- nvinfo : EIATTR_KPARAM_INFO
	.align		4
.L_36:
        /*00e8*/ 	.byte	0x04, 0x17
        /*00ea*/ 	.short	(.L_38 - .L_37)
.L_37:
        /*00ec*/ 	.word	0x00000000
        /*00f0*/ 	.short	0x000b
        /*00f2*/ 	.short	0x0040
        /*00f4*/ 	.byte	0x00, 0xf0, 0x11, 0x00


	//----- nvinfo : EIATTR_KPARAM_INFO
	.align		4
.L_38:
        /*00f8*/ 	.byte	0x04, 0x17
        /*00fa*/ 	.short	(.L_40 - .L_39)
.L_39:
        /*00fc*/ 	.word	0x00000000
        /*0100*/ 	.short	0x000a
        /*0102*/ 	.short	0x003c
        /*0104*/ 	.byte	0x00, 0xf0, 0x11, 0x00


	//----- nvinfo : EIATTR_KPARAM_INFO
	.align		4
.L_40:
        /*0108*/ 	.byte	0x04, 0x17
        /*010a*/ 	.short	(.L_42 - .L_41)
.L_41:
        /*010c*/ 	.word	0x00000000
        /*0110*/ 	.short	0x0009
        /*0112*/ 	.short	0x0038
        /*0114*/ 	.byte	0x00, 0xf0, 0x11, 0x00


	//----- nvinfo : EIATTR_KPARAM_INFO
	.align		4
.L_42:
        /*0118*/ 	.byte	0x04, 0x17
        /*011a*/ 	.short	(.L_44 - .L_43)
.L_43:
        /*011c*/ 	.word	0x00000000
        /*0120*/ 	.short	0x0008
        /*0122*/ 	.short	0x0034
        /*0124*/ 	.byte	0x00, 0xf0, 0x11, 0x00


	//----- nvinfo : EIATTR_KPARAM_INFO
	.align		4
.L_44:
        /*0128*/ 	.byte	0x04, 0x17
        /*012a*/ 	.short	(.L_46 - .L_45)
.L_45:
        /*012c*/ 	.word	0x00000000
        /*0130*/ 	.short	0x0007
        /*0132*/ 	.short	0x0030
        /*0134*/ 	.byte	0x00, 0xf0, 0x11, 0x00


	//----- nvinfo : EIATTR_KPARAM_INFO
	.align		4
.L_46:
        /*0138*/ 	.byte	0x04, 0x17
        /*013a*/ 	.short	(.L_48 - .L_47)
.L_47:
        /*013c*/ 	.word	0x00000000
        /*0140*/ 	.short	0x0006
        /*0142*/ 	.short	0x002c
        /*0144*/ 	.byte	0x00, 0xf0, 0x11, 0x00


	//----- nvinfo : EIATTR_KPARAM_INFO
	.align		4
.L_48:
        /*0148*/ 	.byte	0x04, 0x17
        /*014a*/ 	.short	(.L_50 - .L_49)
.L_49:
        /*014c*/ 	.word	0x00000000
        /*0150*/ 	.short	0x0005
        /*0152*/ 	.short	0x0028
        /*0154*/ 	.byte	0x00, 0xf0, 0x11, 0x00


	//----- nvinfo : EIATTR_KPARAM_INFO
	.align		4
.L_50:
        /*0158*/ 	.byte	0x04, 0x17
        /*015a*/ 	.short	(.L_52 - .L_51)
.L_51:
        /*015c*/ 	.word	0x00000000
        /*0160*/ 	.short	0x0004
        /*0162*/ 	.short	0x0020
        /*0164*/ 	.byte	0x00, 0xf4, 0x21, 0x00


	//----- nvinfo : EIATTR_KPARAM_INFO
	.align		4
.L_52:
        /*0168*/ 	.byte	0x04, 0x17
        /*016a*/ 	.short	(.L_54 - .L_53)
.L_53:
        /*016c*/ 	.word	0x00000000
        /*0170*/ 	.short	0x0003
        /*0172*/ 	.short	0x0018
        /*0174*/ 	.byte	0x00, 0xf4, 0x21, 0x00


	//----- nvinfo : EIATTR_KPARAM_INFO
	.align		4
.L_54:
        /*0178*/ 	.byte	0x04, 0x17
        /*017a*/ 	.short	(.L_56 - .L_55)
.L_55:
        /*017c*/ 	.word	0x00000000
        /*0180*/ 	.short	0x0002
        /*0182*/ 	.short	0x0010
        /*0184*/ 	.byte	0x00, 0xf4, 0x21, 0x00


	//----- nvinfo : EIATTR_KPARAM_INFO
	.align		4
.L_56:
        /*0188*/ 	.byte	0x04, 0x17
        /*018a*/ 	.short	(.L_58 - .L_57)
.L_57:
        /*018c*/ 	.word	0x00000000
        /*0190*/ 	.short	0x0001
        /*0192*/ 	.short	0x0008
        /*0194*/ 	.byte	0x00, 0xf4, 0x21, 0x00


	//----- nvinfo : EIATTR_KPARAM_INFO
	.align		4
.L_58:
        /*0198*/ 	.byte	0x04, 0x17
        /*019a*/ 	.short	(.L_60 - .L_59)
.L_59:
        /*019c*/ 	.word	0x00000000
        /*01a0*/ 	.short	0x0000
        /*01a2*/ 	.short	0x0000
        /*01a4*/ 	.byte	0x00, 0xf4, 0x21, 0x00


	//----- nvinfo : EIATTR_SPARSE_MMA_MASK
	.align		4
.L_60:
        /*01a8*/ 	.byte	0x03, 0x50
        /*01aa*/ 	.short	0x0000


	//----- nvinfo : EIATTR_MAXREG_COUNT
	.align		4
        /*01ac*/ 	.byte	0x03, 0x1b
        /*01ae*/ 	.short	0x0080


	//----- nvinfo : EIATTR_NUM_BARRIERS
	.align		4
        /*01b0*/ 	.byte	0x02, 0x4c
        /*01b2*/ 	.byte	0x01
	.zero		1


	//----- nvinfo : EIATTR_MERCURY_ISA_VERSION
	.align		4
        /*01b4*/ 	.byte	0x03, 0x5f
        /*01b6*/ 	.short	0x0101


	//----- nvinfo : EIATTR_COOP_GROUP_MASK_REGIDS
	.align		4
        /*01b8*/ 	.byte	0x04, 0x29
        /*01ba*/ 	.short	(.L_62 - .L_61)


	//   ....[0]....
.L_61:
        /*01bc*/ 	.word	0xffffffff


	//   ....[1]....
        /*01c0*/ 	.word	0xffffffff


	//   ....[2]....
        /*01c4*/ 	.word	0xffffffff


	//   ....[3]....
        /*01c8*/ 	.word	0xffffffff


	//   ....[4]....
        /*01cc*/ 	.word	0xffffffff


	//   ....[5]....
        /*01d0*/ 	.word	0xffffffff


	//   ....[6]....
        /*01d4*/ 	.word	0xffffffff


	//   ....[7]....
        /*01d8*/ 	.word	0xffffffff


	//   ....[8]....
        /*01dc*/ 	.word	0xffffffff


	//   ....[9]....
        /*01e0*/ 	.word	0xffffffff


	//   ....[10]....
        /*01e4*/ 	.word	0xffffffff


	//   ....[11]....
        /*01e8*/ 	.word	0xffffffff


	//----- nvinfo : EIATTR_COOP_GROUP_INSTR_OFFSETS
	.align		4
.L_62:
        /*01ec*/ 	.byte	0x04, 0x28
        /*01ee*/ 	.short	(.L_64 - .L_63)


	//   ....[0]....
.L_63:
        /*01f0*/ 	.word	0x00001410


	//   ....[1]....
        /*01f4*/ 	.word	0x00001430


	//   ....[2]....
        /*01f8*/ 	.word	0x000016f0


	//   ....[3]....
        /*01fc*/ 	.word	0x00001740


	//   ....[4]....
        /*0200*/ 	.word	0x00001900


	//   ....[5]....
        /*0204*/ 	.word	0x00001a60


	//   ....[6]....
        /*0208*/ 	.word	0x00001aa0


	//   ....[7]....
        /*020c*/ 	.word	0x00001ab0


	//   ....[8]....
        /*0210*/ 	.word	0x00001ac0


	//   ....[9]....
        /*0214*/ 	.word	0x00001ad0


	//   ....[10]....
        /*0218*/ 	.word	0x00001c80


	//   ....[11]....
        /*021c*/ 	.word	0x00001ce0


	//----- nvinfo : EIATTR_EXIT_INSTR_OFFSETS
	.align		4
.L_64:
        /*0220*/ 	.byte	0x04, 0x1c
        /*0222*/ 	.short	(.L_66 - .L_65)


	//   ....[0]....
.L_65:
        /*0224*/ 	.word	0x00003100


	//   ....[1]....
        /*0228*/ 	.word	0x00003130


	//----- nvinfo : EIATTR_REQNTID
	.align		4
.L_66:
        /*022c*/ 	.byte	0x04, 0x10
        /*022e*/ 	.short	(.L_68 - .L_67)
.L_67:
        /*0230*/ 	.word	0x00000200
        /*0234*/ 	.word	0x00000001
        /*0238*/ 	.word	0x00000001


	//----- nvinfo : EIATTR_CBANK_PARAM_SIZE
	.align		4
.L_68:
        /*023c*/ 	.byte	0x03, 0x19
        /*023e*/ 	.short	0x0088


	//----- nvinfo : EIATTR_PARAM_CBANK
	.align		4
        /*0240*/ 	.byte	0x04, 0x0a
        /*0242*/ 	.short	(.L_70 - .L_69)
	.align		4
.L_69:
        /*0244*/ 	.word	index@(.nv.constant0.attn_fwd)
        /*0248*/ 	.short	0x0210
        /*024a*/ 	.short	0x0088


	//----- nvinfo : EIATTR_SW_WAR
	.align		4
.L_70:
        /*024c*/ 	.byte	0x04, 0x36
        /*024e*/ 	.short	(.L_72 - .L_71)
.L_71:
        /*0250*/ 	.word	0x00000008
.L_72:


//--------------------- .nv.callgraph             --------------------------
	.section	.nv.callgraph,"",@"SHT_CUDA_CALLGRAPH"
	.align	4
	.sectionentsize	8
	.align		4
        /*0000*/ 	.word	0x00000000
	.align		4
        /*0004*/ 	.word	0xffffffff
	.align		4
        /*0008*/ 	.word	0x00000000
	.align		4
        /*000c*/ 	.word	0xfffffffe
	.align		4
        /*0010*/ 	.word	0x00000000
	.align		4
        /*0014*/ 	.word	0xfffffffd
	.align		4
        /*0018*/ 	.word	0x00000000
	.align		4
        /*001c*/ 	.word	0xfffffffc


//--------------------- .nv.constant4             --------------------------
	.section	.nv.constant4,"a",@progbits
	.align	8
	.align		8
.nv.constant4:
        /*0000*/ 	.dword	_$_str


//--------------------- .text.attn_fwd            --------------------------
	.section	.text.attn_fwd,"ax",@progbits
	.align	128
        .global         attn_fwd
        .type           attn_fwd,@function
        .size           attn_fwd,(.L_x_3 - attn_fwd)
        .other          attn_fwd,@"STO_CUDA_ENTRY STV_DEFAULT"
attn_fwd:
.text.attn_fwd:
[----:B------:R-:W-:Y:S01]  /*0000*/  LDC R1, c[0x0][0x28] ;  /* 0x00000a00ff017b82 */ /* 0x000fe20000000800 */
[----:B------:R-:W0:Y:S07]  /*0010*/  S2R R3, SR_CTAID.X ;  /* 0x0000000000037919 */ /* 0x000e2e0000002500 */
[----:B------:R-:W1:Y:S01]  /*0020*/  S2UR UR12, SR_CTAID.Y ;  /* 0x00000000000c79c3 */ /* 0x000e620000002600 */
[----:B------:R-:W-:Y:S01]  /*0030*/  ULDC.64 UR4, c[0x0][0x240] ;  /* 0x0000900000047ab9 */ /* 0x000fe20000000a00 */
[----:B------:R-:W-:Y:S01]  /*0040*/  ULDC.64 UR16, c[0x0][0x208] ;  /* 0x0000820000107ab9 */ /* 0x000fe20000000a00 */
[----:B------:R-:W0:Y:S05]  /*0050*/  S2R R2, SR_TID.X ;  /* 0x0000000000027919 */ /* 0x000e2a0000002100 */
[----:B------:R-:W2:Y:S08]  /*0060*/  LDC.64 R10, c[0x0][0x210] ;  /* 0x00008400ff0a7b82 */ /* 0x000eb00000000a00 */
[----:B------:R-:W3:Y:S01]  /*0070*/  LDC R9, c[0x0][0x248] ;  /* 0x00009200ff097b82 */ /* 0x000ee20000000800 */
[----:B-1----:R-:W-:Y:S01]  /*0080*/  UIMAD UR4, UR12, UR4, URZ ;  /* 0x000000040c0472a4 */ /* 0x002fe2000f8e023f */
[----:B0-----:R-:W-:-:S02]  /*0090*/  PRMT R0, R2, 0x6540, R3 ;  /* 0x0000654002007816 */ /* 0x001fc40000000003 */
[----:B------:R-:W-:Y:S02]  /*00a0*/  SHF.R.U32.HI R4, RZ, 0x8, R2 ;  /* 0x00000008ff047819 */ /* 0x000fe40000011602 */
[----:B------:R-:W-:Y:S01]  /*00b0*/  LEA.HI R6, R2, 0x2, RZ, 0x18 ;  /* 0x0000000202067811 */ /* 0x000fe200078fc0ff */
[----:B------:R-:W-:Y:S01]  /*00c0*/  IMAD R7, R0, UR5, RZ ;  /* 0x0000000500077c24 */ /* 0x000fe2000f8e02ff */
[----:B------:R-:W-:Y:S01]  /*00d0*/  USHF.R.S32.HI UR5, URZ, 0x1f, UR4 ;  /* 0x0000001f3f057899 */ /* 0x000fe20008011404 */
[----:B------:R-:W-:Y:S02]  /*00e0*/  SGXT.U32 R4, R4, 0x1 ;  /* 0x000000010404781a */ /* 0x000fe40000000000 */
[----:B------:R-:W-:Y:S02]  /*00f0*/  LEA.HI R14, R2, 0xa, RZ, 0x18 ;  /* 0x0000000a020e7811 */ /* 0x000fe400078fc0ff */
[----:B--2---:R-:W-:Y:S01]  /*0100*/  IADD3 R5, P0, P1, R7, UR4, R10 ;  /* 0x0000000407057c10 */ /* 0x004fe2000f91e00a */
[-C--:B---3--:R-:W-:Y:S01]  /*0110*/  IMAD R24, R4, R9.reuse, RZ ;  /* 0x0000000904187224 */ /* 0x088fe200078e02ff */
[----:B------:R-:W-:Y:S01]  /*0120*/  SHF.R.S32.HI R8, RZ, 0x1f, R7 ;  /* 0x0000001fff087819 */ /* 0x000fe20000011407 */
[----:B------:R-:W-:-:S03]  /*0130*/  IMAD R7, R6, R9, RZ ;  /* 0x0000000906077224 */ /* 0x000fc600078e02ff */
[----:B------:R-:W-:Y:S02]  /*0140*/  IADD3.X R6, R8, UR5, R11, P0, P1 ;  /* 0x0000000508067c10 */ /* 0x000fe400087e240b */
[----:B------:R-:W-:Y:S02]  /*0150*/  LEA.HI R8, R2, 0x6, RZ, 0x18 ;  /* 0x0000000602087811 */ /* 0x000fe400078fc0ff */
[-C--:B------:R-:W-:Y:S02]  /*0160*/  IADD3 R10, P0, R24, R5.reuse, RZ ;  /* 0x00000005180a7210 */ /* 0x080fe40007f1e0ff */
[----:B------:R-:W-:Y:S01]  /*0170*/  IADD3 R12, P1, R7, R5, RZ ;  /* 0x00000005070c7210 */ /* 0x000fe20007f3e0ff */
[-C--:B------:R-:W-:Y:S01]  /*0180*/  IMAD R15, R8, R9.reuse, RZ ;  /* 0x00000009080f7224 */ /* 0x080fe200078e02ff */
[----:B------:R-:W-:Y:S01]  /*0190*/  LEA.HI R16, R2, 0xe, RZ, 0x18 ;  /* 0x0000000e02107811 */ /* 0x000fe200078fc0ff */
[----:B------:R-:W-:Y:S01]  /*01a0*/  IMAD R17, R14, R9, RZ ;  /* 0x000000090e117224 */ /* 0x000fe200078e02ff */
[----:B------:R-:W-:-:S02]  /*01b0*/  LEA.HI.X.SX32 R11, R24, R6, 0x1, P0 ;  /* 0x00000006180b7211 */ /* 0x000fc400000f0eff */
[-C--:B------:R-:W-:Y:S01]  /*01c0*/  LEA.HI.X.SX32 R13, R7, R6.reuse, 0x1, P1 ;  /* 0x00000006070d7211 */ /* 0x080fe200008f0eff */
[----:B------:R-:W-:Y:S01]  /*01d0*/  IMAD R21, R16, R9, RZ ;  /* 0x0000000910157224 */ /* 0x000fe200078e02ff */
[C---:B------:R-:W-:Y:S02]  /*01e0*/  LEA.HI R20, R2.reuse, 0x12, RZ, 0x18 ;  /* 0x0000001202147811 */ /* 0x040fe400078fc0ff */
[----:B------:R-:W-:Y:S01]  /*01f0*/  LEA.HI R22, R2, 0x16, RZ, 0x18 ;  /* 0x0000001602167811 */ /* 0x000fe200078fc0ff */
[----:B------:R0:W2:Y:S01]  /*0200*/  LDG.E.U8 R8, desc[UR16][R12.64] ;  /* 0x000000100c087981 */ /* 0x0000a2000c1e1100 */
[----:B------:R-:W-:Y:S01]  /*0210*/  IADD3 R14, P0, R15, R5, RZ ;  /* 0x000000050f0e7210 */ /* 0x000fe20007f1e0ff */
[----:B------:R-:W-:Y:S01]  /*0220*/  IMAD R23, R20, R9, RZ ;  /* 0x0000000914177224 */ /* 0x000fe200078e02ff */
[-C--:B------:R-:W-:Y:S01]  /*0230*/  IADD3 R18, P1, R17, R5.reuse, RZ ;  /* 0x0000000511127210 */ /* 0x080fe20007f3e0ff */
[----:B------:R-:W-:Y:S01]  /*0240*/  IMAD R24, R9, 0x4, R24 ;  /* 0x0000000409187824 */ /* 0x000fe200078e0218 */
[-C--:B------:R-:W-:Y:S01]  /*0250*/  LEA.HI.X.SX32 R15, R15, R6.reuse, 0x1, P0 ;  /* 0x000000060f0f7211 */ /* 0x080fe200000f0eff */
[----:B------:R-:W3:Y:S01]  /*0260*/  LDG.E.U8 R7, desc[UR16][R10.64] ;  /* 0x000000100a077981 */ /* 0x000ee2000c1e1100 */
[----:B------:R-:W-:Y:S01]  /*0270*/  IADD3 R16, P0, R21, R5, RZ ;  /* 0x0000000515107210 */ /* 0x000fe20007f1e0ff */
[----:B0-----:R-:W-:Y:S01]  /*0280*/  IMAD R12, R22, R9, RZ ;  /* 0x00000009160c7224 */ /* 0x001fe200078e02ff */
[----:B------:R-:W-:-:S02]  /*0290*/  LEA.HI.X.SX32 R19, R17, R6, 0x1, P1 ;  /* 0x0000000611137211 */ /* 0x000fc400008f0eff */
[-C--:B------:R-:W-:Y:S02]  /*02a0*/  IADD3 R20, P1, R23, R5.reuse, RZ ;  /* 0x0000000517147210 */ /* 0x080fe40007f3e0ff */
[-C--:B------:R-:W-:Y:S01]  /*02b0*/  LEA.HI.X.SX32 R17, R21, R6.reuse, 0x1, P0 ;  /* 0x0000000615117211 */ /* 0x080fe200000f0eff */
[----:B------:R-:W-:Y:S01]  /*02c0*/  IMAD R26, R9, 0x4, R24 ;  /* 0x00000004091a7824 */ /* 0x000fe200078e0218 */
[CC--:B------:R-:W-:Y:S01]  /*02d0*/  IADD3 R22, P0, R12.reuse, R5.reuse, RZ ;  /* 0x000000050c167210 */ /* 0x0c0fe20007f1e0ff */
[----:B------:R0:W4:Y:S01]  /*02e0*/  LDG.E.U8 R10, desc[UR16][R14.64] ;  /* 0x000000100e0a7981 */ /* 0x000122000c1e1100 */
[-C--:B------:R-:W-:Y:S02]  /*02f0*/  LEA.HI.X.SX32 R21, R23, R6.reuse, 0x1, P1 ;  /* 0x0000000617157211 */ /* 0x080fe400008f0eff */
[----:B------:R-:W-:Y:S01]  /*0300*/  LEA.HI.X.SX32 R23, R12, R6, 0x1, P0 ;  /* 0x000000060c177211 */ /* 0x000fe200000f0eff */
[----:B------:R1:W5:Y:S01]  /*0310*/  LDG.E.U8 R11, desc[UR16][R18.64] ;  /* 0x00000010120b7981 */ /* 0x000362000c1e1100 */
[----:B------:R-:W-:-:S03]  /*0320*/  IADD3 R12, P0, R24, R5, RZ ;  /* 0x00000005180c7210 */ /* 0x000fc60007f1e0ff */
[----:B------:R1:W5:Y:S01]  /*0330*/  LDG.E.U8 R16, desc[UR16][R16.64] ;  /* 0x0000001010107981 */ /* 0x000362000c1e1100 */
[-C--:B------:R-:W-:Y:S01]  /*0340*/  LEA.HI.X.SX32 R13, R24, R6.reuse, 0x1, P0 ;  /* 0x00000006180d7211 */ /* 0x080fe200000f0eff */
[C---:B------:R-:W-:Y:S01]  /*0350*/  IMAD R24, R9.reuse, 0x4, R26 ;  /* 0x0000000409187824 */ /* 0x040fe200078e021a */
[CC--:B0-----:R-:W-:Y:S01]  /*0360*/  IADD3 R14, P0, R26.reuse, R5.reuse, RZ ;  /* 0x000000051a0e7210 */ /* 0x0c1fe20007f1e0ff */
[----:B------:R0:W5:Y:S02]  /*0370*/  LDG.E.U8 R31, desc[UR16][R20.64] ;  /* 0x00000010141f7981 */ /* 0x000164000c1e1100 */
[C---:B------:R-:W-:Y:S01]  /*0380*/  IMAD R28, R9.reuse, 0x4, R24 ;  /* 0x00000004091c7824 */ /* 0x040fe200078e0218 */
[-C--:B------:R-:W-:Y:S01]  /*0390*/  LEA.HI.X.SX32 R15, R26, R6.reuse, 0x1, P0 ;  /* 0x000000061a0f7211 */ /* 0x080fe200000f0eff */
[----:B------:R0:W5:Y:S01]  /*03a0*/  LDG.E.U8 R27, desc[UR16][R12.64] ;  /* 0x000000100c1b7981 */ /* 0x000162000c1e1100 */
[----:B-1----:R-:W-:Y:S02]  /*03b0*/  IADD3 R18, P0, R24, R5, RZ ;  /* 0x0000000518127210 */ /* 0x002fe40007f1e0ff */
[----:B------:R-:W-:Y:S01]  /*03c0*/  LEA.HI R26, R2, 0x1e, RZ, 0x18 ;  /* 0x0000001e021a7811 */ /* 0x000fe200078fc0ff */
[C---:B------:R-:W-:Y:S01]  /*03d0*/  IMAD R30, R9.reuse, 0x4, R28 ;  /* 0x00000004091e7824 */ /* 0x040fe200078e021c */
[-C--:B------:R-:W-:Y:S01]  /*03e0*/  LEA.HI.X.SX32 R19, R24, R6.reuse, 0x1, P0 ;  /* 0x0000000618137211 */ /* 0x080fe200000f0eff */
[----:B------:R1:W5:Y:S01]  /*03f0*/  LDG.E.U8 R32, desc[UR16][R22.64] ;  /* 0x0000001016207981 */ /* 0x000362000c1e1100 */
[----:B------:R-:W-:Y:S01]  /*0400*/  LEA.HI R24, R2, 0x1a, RZ, 0x18 ;  /* 0x0000001a02187811 */ /* 0x000fe200078fc0ff */
[----:B------:R-:W-:Y:S01]  /*0410*/  IMAD R17, R26, R9, RZ ;  /* 0x000000091a117224 */ /* 0x000fe200078e02ff */
[----:B0-----:R-:W-:Y:S01]  /*0420*/  IADD3 R20, P0, R28, R5, RZ ;  /* 0x000000051c147210 */ /* 0x001fe20007f1e0ff */
[C---:B------:R-:W-:Y:S01]  /*0430*/  IMAD R26, R9.reuse, 0x4, R30 ;  /* 0x00000004091a7824 */ /* 0x040fe200078e021e */
[----:B------:R0:W5:Y:S01]  /*0440*/  LDG.E.U8 R29, desc[UR16][R14.64] ;  /* 0x000000100e1d7981 */ /* 0x000162000c1e1100 */
[----:B------:R-:W-:Y:S01]  /*0450*/  IMAD R13, R24, R9, RZ ;  /* 0x00000009180d7224 */ /* 0x000fe200078e02ff */
[----:B------:R-:W-:Y:S01]  /*0460*/  LEA.HI.X.SX32 R21, R28, R6, 0x1, P0 ;  /* 0x000000061c157211 */ /* 0x000fe200000f0eff */
[----:B------:R-:W-:Y:S01]  /*0470*/  IMAD R9, R9, 0x4, R26 ;  /* 0x0000000409097824 */ /* 0x000fe200078e021a */
[----:B------:R0:W5:Y:S01]  /*0480*/  LDG.E.U8 R28, desc[UR16][R18.64] ;  /* 0x00000010121c7981 */ /* 0x000162000c1e1100 */
[----:B-1----:R-:W-:-:S02]  /*0490*/  IADD3 R22, P0, R30, R5, RZ ;  /* 0x000000051e167210 */ /* 0x002fc40007f1e0ff */
[-C--:B------:R-:W-:Y:S01]  /*04a0*/  IADD3 R12, P3, R17, R5.reuse, RZ ;  /* 0x00000005110c7210 */ /* 0x080fe20007f7e0ff */
[----:B------:R-:W5:Y:S01]  /*04b0*/  LDG.E.U8 R20, desc[UR16][R20.64] ;  /* 0x0000001014147981 */ /* 0x000f62000c1e1100 */
[-C--:B------:R-:W-:Y:S02]  /*04c0*/  LEA.HI.X.SX32 R23, R30, R6.reuse, 0x1, P0 ;  /* 0x000000061e177211 */ /* 0x080fe400000f0eff */
[-C--:B0-----:R-:W-:Y:S02]  /*04d0*/  IADD3 R14, P2, R13, R5.reuse, RZ ;  /* 0x000000050d0e7210 */ /* 0x081fe40007f5e0ff */
[-C--:B------:R-:W-:Y:S02]  /*04e0*/  IADD3 R24, P1, R26, R5.reuse, RZ ;  /* 0x000000051a187210 */ /* 0x080fe40007f3e0ff */
[----:B------:R-:W-:Y:S01]  /*04f0*/  IADD3 R18, P0, R9, R5, RZ ;  /* 0x0000000509127210 */ /* 0x000fe20007f1e0ff */
[----:B------:R0:W5:Y:S01]  /*0500*/  LDG.E.U8 R23, desc[UR16][R22.64] ;  /* 0x0000001016177981 */ /* 0x000162000c1e1100 */
[----:B------:R-:W-:-:S02]  /*0510*/  LEA.HI.X.SX32 R15, R13, R6, 0x1, P2 ;  /* 0x000000060d0f7211 */ /* 0x000fc400010f0eff */
[-C--:B------:R-:W-:Y:S02]  /*0520*/  LEA.HI.X.SX32 R25, R26, R6.reuse, 0x1, P1 ;  /* 0x000000061a197211 */ /* 0x080fe400008f0eff */
[-C--:B------:R-:W-:Y:S01]  /*0530*/  LEA.HI.X.SX32 R13, R17, R6.reuse, 0x1, P3 ;  /* 0x00000006110d7211 */ /* 0x080fe200018f0eff */
[----:B------:R-:W5:Y:S01]  /*0540*/  LDG.E.U8 R14, desc[UR16][R14.64] ;  /* 0x000000100e0e7981 */ /* 0x000f62000c1e1100 */
[----:B------:R-:W-:-:S03]  /*0550*/  LEA.HI.X.SX32 R19, R9, R6, 0x1, P0 ;  /* 0x0000000609137211 */ /* 0x000fc600000f0eff */
[----:B------:R-:W5:Y:S04]  /*0560*/  LDG.E.U8 R24, desc[UR16][R24.64] ;  /* 0x0000001018187981 */ /* 0x000f68000c1e1100 */
[----:B------:R-:W5:Y:S04]  /*0570*/  LDG.E.U8 R18, desc[UR16][R18.64] ;  /* 0x0000001012127981 */ /* 0x000f68000c1e1100 */
[----:B------:R-:W5:Y:S01]  /*0580*/  LDG.E.U8 R12, desc[UR16][R12.64] ;  /* 0x000000100c0c7981 */ /* 0x000f62000c1e1100 */
[----:B------:R-:W-:Y:S01]  /*0590*/  IMAD.SHL.U32 R5, R2, 0x20, RZ ;  /* 0x0000002002057824 */ /* 0x000fe200078e00ff */
[----:B------:R-:W1:Y:S01]  /*05a0*/  S2UR UR7, SR_CgaCtaId ;  /* 0x00000000000779c3 */ /* 0x000e620000008800 */
[----:B------:R-:W-:-:S03]  /*05b0*/  SHF.R.S32.HI R6, RZ, 0x2, R2 ;  /* 0x00000002ff067819 */ /* 0x000fc60000011402 */
[----:B------:R-:W-:Y:S02]  /*05c0*/  LOP3.LUT R5, R5, 0x1f60, RZ, 0xc0, !PT ;  /* 0x00001f6005057812 */ /* 0x000fe400078ec0ff */
[----:B------:R-:W-:-:S04]  /*05d0*/  SGXT R6, R6, 0x1 ;  /* 0x000000010606781a */ /* 0x000fc80000000200 */
[----:B------:R-:W-:-:S04]  /*05e0*/  LOP3.LUT R5, R5, 0x90, R6, 0xf8, !PT ;  /* 0x0000009005057812 */ /* 0x000fc800078ef806 */
[----:B------:R-:W-:Y:S01]  /*05f0*/  LOP3.LUT R5, R5, R4, RZ, 0xfc, !PT ;  /* 0x0000000405057212 */ /* 0x000fe200078efcff */
[----:B------:R-:W-:-:S04]  /*0600*/  IMAD.SHL.U32 R4, R3, 0x100, RZ ;  /* 0x0000010003047824 */ /* 0x000fc800078e00ff */
[----:B------:R-:W-:Y:S01]  /*0610*/  VIADD R3, R4, 0x100 ;  /* 0x0000010004037836 */ /* 0x000fe20000000000 */
[----:B------:R-:W-:-:S04]  /*0620*/  UMOV UR4, 0x400 ;  /* 0x0000040000047882 */ /* 0x000fc80000000000 */
[----:B------:R-:W-:Y:S01]  /*0630*/  ISETP.GE.AND P0, PT, R3, 0x1, PT ;  /* 0x000000010300780c */ /* 0x000fe20003f06270 */
[----:B-1----:R-:W-:Y:S01]  /*0640*/  ULEA UR7, UR7, UR4, 0x18 ;  /* 0x0000000407077291 */ /* 0x002fe2000f8ec03f */
[----:B------:R-:W-:Y:S01]  /*0650*/  LOP3.LUT R9, R5, 0x10, RZ, 0x3c, !PT ;  /* 0x0000001005097812 */ /* 0x000fe200078e3cff */
[----:B------:R-:W-:Y:S01]  /*0660*/  IMAD.MOV.U32 R33, RZ, RZ, -0x800000 ;  /* 0xff800000ff217424 */ /* 0x000fe200078e00ff */
[----:B------:R-:W-:Y:S01]  /*0670*/  CS2R R40, SRZ ;  /* 0x0000000000287805 */ /* 0x000fe2000001ff00 */
[----:B------:R-:W-:Y:S01]  /*0680*/  IMAD.MOV.U32 R57, RZ, RZ, 0x3f800000 ;  /* 0x3f800000ff397424 */ /* 0x000fe200078e00ff */
[----:B------:R-:W-:Y:S01]  /*0690*/  CS2R R42, SRZ ;  /* 0x00000000002a7805 */ /* 0x000fe2000001ff00 */
[----:B0-----:R-:W-:Y:S01]  /*06a0*/  IMAD.MOV.U32 R22, RZ, RZ, 0x3f800000 ;  /* 0x3f800000ff167424 */ /* 0x001fe200078e00ff */
[----:B------:R-:W-:Y:S01]  /*06b0*/  CS2R R44, SRZ ;  /* 0x00000000002c7805 */ /* 0x000fe2000001ff00 */
[----:B------:R-:W-:Y:S01]  /*06c0*/  IMAD.MOV.U32 R30, RZ, RZ, -0x800000 ;  /* 0xff800000ff1e7424 */ /* 0x000fe200078e00ff */
[----:B------:R-:W-:-:S02]  /*06d0*/  CS2R R46, SRZ ;  /* 0x00000000002e7805 */ /* 0x000fc4000001ff00 */
[----:B------:R-:W-:Y:S02]  /*06e0*/  CS2R R48, SRZ ;  /* 0x0000000000307805 */ /* 0x000fe4000001ff00 */
[----:B------:R-:W-:Y:S02]  /*06f0*/  CS2R R50, SRZ ;  /* 0x0000000000327805 */ /* 0x000fe4000001ff00 */
[----:B------:R-:W-:Y:S02]  /*0700*/  CS2R R52, SRZ ;  /* 0x0000000000347805 */ /* 0x000fe4000001ff00 */
[----:B------:R-:W-:Y:S01]  /*0710*/  CS2R R54, SRZ ;  /* 0x0000000000367805 */ /* 0x000fe2000001ff00 */
[----:B--2---:R-:W-:Y:S04]  /*0720*/  STS.U8 [R5+UR7+0x2], R8 ;  /* 0x0000020805007988 */ /* 0x004fe80008000007 */
[----:B---3--:R-:W-:Y:S04]  /*0730*/  STS.U8 [R5+UR7], R7 ;  /* 0x0000000705007988 */ /* 0x008fe80008000007 */
[----:B----4-:R-:W-:Y:S04]  /*0740*/  STS.U8 [R5+UR7+0x6], R10 ;  /* 0x0000060a05007988 */ /* 0x010fe80008000007 */
[----:B-----5:R-:W-:Y:S04]  /*0750*/  STS.U8 [R5+UR7+0xa], R11 ;  /* 0x00000a0b05007988 */ /* 0x020fe80008000007 */
[----:B------:R-:W-:Y:S04]  /*0760*/  STS.U8 [R5+UR7+0xe], R16 ;  /* 0x00000e1005007988 */ /* 0x000fe80008000007 */
[----:B------:R-:W-:Y:S04]  /*0770*/  STS.U8 [R5+UR7+0x4], R27 ;  /* 0x0000041b05007988 */ /* 0x000fe80008000007 */
[----:B------:R-:W-:Y:S04]  /*0780*/  STS.U8 [R5+UR7+0x8], R29 ;  /* 0x0000081d05007988 */ /* 0x000fe80008000007 */
[----:B------:R0:W-:Y:S04]  /*0790*/  STS.U8 [R5+UR7+0xc], R28 ;  /* 0x00000c1c05007988 */ /* 0x0001e80008000007 */
[----:B------:R1:W-:Y:S04]  /*07a0*/  STS.U8 [R9+UR7], R20 ;  /* 0x0000001409007988 */ /* 0x0003e80008000007 */
[----:B------:R1:W-:Y:S04]  /*07b0*/  STS.U8 [R9+UR7+0x2], R31 ;  /* 0x0000021f09007988 */ /* 0x0003e80008000007 */
[----:B------:R1:W-:Y:S01]  /*07c0*/  STS.U8 [R9+UR7+0x4], R23 ;  /* 0x0000041709007988 */ /* 0x0003e20008000007 */
[----:B0-----:R-:W-:-:S03]  /*07d0*/  IMAD.SHL.U32 R5, R2, 0x2, RZ ;  /* 0x0000000202057824 */ /* 0x001fc600078e00ff */
[----:B------:R1:W-:Y:S04]  /*07e0*/  STS.U8 [R9+UR7+0x6], R32 ;  /* 0x0000062009007988 */ /* 0x0003e80008000007 */
[----:B------:R1:W-:Y:S04]  /*07f0*/  STS.U8 [R9+UR7+0xa], R14 ;  /* 0x00000a0e09007988 */ /* 0x0003e80008000007 */
[----:B------:R1:W-:Y:S04]  /*0800*/  STS.U8 [R9+UR7+0x8], R24 ;  /* 0x0000081809007988 */ /* 0x0003e80008000007 */
[----:B------:R1:W-:Y:S04]  /*0810*/  STS.U8 [R9+UR7+0xc], R18 ;  /* 0x00000c1209007988 */ /* 0x0003e80008000007 */
[----:B------:R1:W-:Y:S01]  /*0820*/  STS.U8 [R9+UR7+0xe], R12 ;  /* 0x00000e0c09007988 */ /* 0x0003e20008000007 */
[----:B------:R-:W-:Y:S05]  /*0830*/  @!P0 BRA `(.L_x_0) ;  /* 0x00000014005c8947 */ /* 0x000fea0003800000 */
[----:B-1----:R-:W0:Y:S01]  /*0840*/  LDC.64 R12, c[0x0][0x250] ;  /* 0x00009400ff0c7b82 */ /* 0x002e220000000a00 */
[----:B------:R-:W-:Y:S01]  /*0850*/  LOP3.LUT R8, R2, 0x1e0, RZ, 0xc0, !PT ;  /* 0x000001e002087812 */ /* 0x000fe200078ec0ff */
[----:B------:R-:W-:Y:S01]  /*0860*/  ULDC UR5, c[0x0][0x258] ;  /* 0x0000960000057ab9 */ /* 0x000fe20000000800 */
[----:B------:R-:W-:Y:S01]  /*0870*/  SHF.R.U32.HI R14, RZ, 0x2, R2 ;  /* 0x00000002ff0e7819 */ /* 0x000fe20000011602 */
[----:B------:R-:W-:Y:S01]  /*0880*/  ULDC.64 UR14, c[0x0][0x260] ;  /* 0x00009800000e7ab9 */ /* 0x000fe20000000a00 */
[----:B------:R-:W-:Y:S01]  /*0890*/  SHF.R.U32.HI R9, RZ, 0x1, R8 ;  /* 0x00000001ff097819 */ /* 0x000fe20000011608 */
[----:B------:R-:W-:Y:S01]  /*08a0*/  UIMAD UR4, UR12, UR14, URZ ;  /* 0x0000000e0c0472a4 */ /* 0x000fe2000f8e023f */
[----:B------:R-:W-:Y:S01]  /*08b0*/  SGXT.U32 R8, R14, 0x3 ;  /* 0x000000030e08781a */ /* 0x000fe20000000000 */
[----:B------:R-:W1:Y:S01]  /*08c0*/  LDC R19, c[0x0][0x268] ;  /* 0x00009a00ff137b82 */ /* 0x000e620000000800 */
[----:B------:R-:W-:Y:S01]  /*08d0*/  SHF.R.U32.HI R15, RZ, 0x5, R2 ;  /* 0x00000005ff0f7819 */ /* 0x000fe20000011602 */
[----:B------:R-:W-:Y:S01]  /*08e0*/  ULDC.64 UR8, c[0x0][0x218] ;  /* 0x0000860000087ab9 */ /* 0x000fe20000000a00 */
[C---:B------:R-:W-:Y:S01]  /*08f0*/  LOP3.LUT R10, R2.reuse, 0x1, RZ, 0xc0, !PT ;  /* 0x00000001020a7812 */ /* 0x040fe200078ec0ff */
[----:B------:R-:W-:Y:S01]  /*0900*/  IMAD.MOV.U32 R57, RZ, RZ, 0x3f800000 ;  /* 0x3f800000ff397424 */ /* 0x000fe200078e00ff */
[----:B------:R-:W-:Y:S01]  /*0910*/  LOP3.LUT R11, R2, 0x1c, RZ, 0xc0, !PT ;  /* 0x0000001c020b7812 */ /* 0x000fe200078ec0ff */
[----:B------:R-:W-:Y:S01]  /*0920*/  IMAD.MOV.U32 R56, RZ, RZ, -0x800000 ;  /* 0xff800000ff387424 */ /* 0x000fe200078e00ff */
[----:B------:R-:W-:Y:S01]  /*0930*/  LOP3.LUT R4, R4, R9, R8, 0xfe, !PT ;  /* 0x0000000904047212 */ /* 0x000fe200078efe08 */
[----:B------:R-:W2:Y:S01]  /*0940*/  LDC.64 R6, c[0x0][0x220] ;  /* 0x00008800ff067b82 */ /* 0x000ea20000000a00 */
[----:B------:R-:W-:Y:S01]  /*0950*/  R2UR UR13, R15 ;  /* 0x000000000f0d72ca */ /* 0x000fe200000e0000 */
[----:B------:R-:W-:Y:S01]  /*0960*/  IMAD R15, R10, 0x2, R11 ;  /* 0x000000020a0f7824 */ /* 0x000fe200078e020b */
[----:B------:R-:W-:Y:S01]  /*0970*/  LOP3.LUT R8, R2, 0x1f, RZ, 0xc0, !PT ;  /* 0x0000001f02087812 */ /* 0x000fe200078ec0ff */
[----:B------:R-:W-:Y:S01]  /*0980*/  IMAD.MOV.U32 R22, RZ, RZ, 0x3f800000 ;  /* 0x3f800000ff167424 */ /* 0x000fe200078e00ff */
[----:B------:R-:W-:-:S02]  /*0990*/  SHF.R.U32.HI R10, RZ, 0x5, R2 ;  /* 0x00000005ff0a7819 */ /* 0x000fc40000011602 */
[----:B------:R-:W-:Y:S02]  /*09a0*/  CS2R R40, SRZ ;  /* 0x0000000000287805 */ /* 0x000fe4000001ff00 */
[----:B------:R-:W-:Y:S01]  /*09b0*/  SHF.R.U32.HI R20, RZ, 0x1, R2 ;  /* 0x00000001ff147819 */ /* 0x000fe20000011602 */
[C---:B------:R-:W-:Y:S01]  /*09c0*/  IMAD R9, R8.reuse, UR5, RZ ;  /* 0x0000000508097c24 */ /* 0x040fe2000f8e02ff */
[----:B------:R-:W-:Y:S01]  /*09d0*/  USHF.R.S32.HI UR5, URZ, 0x1f, UR4 ;  /* 0x0000001f3f057899 */ /* 0x000fe20008011404 */
[----:B------:R-:W-:Y:S01]  /*09e0*/  IMAD R11, R8, UR15, RZ ;  /* 0x0000000f080b7c24 */ /* 0x000fe2000f8e02ff */
[----:B------:R-:W-:Y:S01]  /*09f0*/  SGXT.U32 R8, R10, 0x4 ;  /* 0x000000040a08781a */ /* 0x000fe20000000000 */
[----:B0-----:R-:W-:Y:S01]  /*0a00*/  IMAD R12, R12, UR12, RZ ;  /* 0x0000000c0c0c7c24 */ /* 0x001fe2000f8e02ff */
[----:B------:R-:W-:Y:S02]  /*0a10*/  SHF.R.S32.HI R17, RZ, 0x1f, R9 ;  /* 0x0000001fff117819 */ /* 0x000fe40000011409 */
[----:B------:R-:W-:-:S02]  /*0a20*/  CS2R R42, SRZ ;  /* 0x00000000002a7805 */ /* 0x000fc4000001ff00 */
[----:B------:R-:W-:Y:S01]  /*0a30*/  SGXT.U32 R20, R20, 0x1 ;  /* 0x000000011414781a */ /* 0x000fe20000000000 */
[C---:B------:R-:W-:Y:S01]  /*0a40*/  IMAD R10, R8.reuse, R13, RZ ;  /* 0x0000000d080a7224 */ /* 0x040fe200078e02ff */
[--C-:B------:R-:W-:Y:S01]  /*0a50*/  IADD3 R21, P0, P1, R9, UR8, R12.reuse ;  /* 0x0000000809157c10 */ /* 0x100fe2000f91e00c */
[----:B-1----:R-:W-:Y:S01]  /*0a60*/  IMAD R8, R8, R19, RZ ;  /* 0x0000001308087224 */ /* 0x002fe200078e02ff */
[----:B------:R-:W-:Y:S01]  /*0a70*/  SHF.R.S32.HI R12, RZ, 0x1f, R12 ;  /* 0x0000001fff0c7819 */ /* 0x000fe2000001140c */
[----:B------:R-:W-:Y:S01]  /*0a80*/  IMAD R16, R13, 0x10, R10 ;  /* 0x000000100d107824 */ /* 0x000fe200078e020a */
[----:B------:R-:W-:Y:S01]  /*0a90*/  LOP3.LUT R20, R15, R20, RZ, 0xfc, !PT ;  /* 0x000000140f147212 */ /* 0x000fe200078efcff */
[----:B------:R-:W-:Y:S01]  /*0aa0*/  IMAD R14, R19, 0x10, R8 ;  /* 0x00000010130e7824 */ /* 0x000fe200078e0208 */
[----:B------:R-:W-:Y:S02]  /*0ab0*/  CS2R R44, SRZ ;  /* 0x00000000002c7805 */ /* 0x000fe4000001ff00 */
[----:B--2---:R-:W-:Y:S01]  /*0ac0*/  IADD3 R9, P2, P3, R11, UR4, R6 ;  /* 0x000000040b097c10 */ /* 0x004fe2000fb5e006 */
[----:B------:R-:W-:Y:S01]  /*0ad0*/  UIADD3 UR4, UR7, 0x2000, URZ ;  /* 0x0000200007047890 */ /* 0x000fe2000fffe03f */
[----:B------:R-:W-:-:S02]  /*0ae0*/  SHF.R.S32.HI R6, RZ, 0x1f, R11 ;  /* 0x0000001fff067819 */ /* 0x000fc4000001140b */
[----:B------:R-:W-:Y:S02]  /*0af0*/  CS2R R46, SRZ ;  /* 0x00000000002e7805 */ /* 0x000fe4000001ff00 */
[----:B------:R-:W-:Y:S01]  /*0b00*/  IADD3.X R11, R17, UR9, R12, P0, P1 ;  /* 0x00000009110b7c10 */ /* 0x000fe200087e240c */
[----:B------:R-:W-:Y:S01]  /*0b10*/  USHF.R.U32.HI UR4, URZ, 0x4, UR4 ;  /* 0x000000043f047899 */ /* 0x000fe20008011604 */
[----:B------:R-:W-:Y:S01]  /*0b20*/  IADD3.X R7, R6, UR5, R7, P2, P3 ;  /* 0x0000000506077c10 */ /* 0x000fe200097e6407 */
[----:B------:R-:W-:Y:S01]  /*0b30*/  IMAD.MOV.U32 R6, RZ, RZ, RZ ;  /* 0x000000ffff067224 */ /* 0x000fe200078e00ff */
[-C--:B------:R-:W-:Y:S02]  /*0b40*/  IADD3 R19, P2, R8, R9.reuse, RZ ;  /* 0x0000000908137210 */ /* 0x080fe40007f5e0ff */
[----:B------:R-:W-:Y:S02]  /*0b50*/  CS2R R48, SRZ ;  /* 0x0000000000307805 */ /* 0x000fe4000001ff00 */
[----:B------:R-:W-:-:S02]  /*0b60*/  IADD3 R18, P3, R14, R9, RZ ;  /* 0x000000090e127210 */ /* 0x000fc40007f7e0ff */
[----:B------:R-:W-:Y:S02]  /*0b70*/  CS2R R50, SRZ ;  /* 0x0000000000327805 */ /* 0x000fe4000001ff00 */
[-C--:B------:R-:W-:Y:S02]  /*0b80*/  LEA.HI.X.SX32 R15, R8, R7.reuse, 0x1, P2 ;  /* 0x00000007080f7211 */ /* 0x080fe400010f0eff */
[----:B------:R-:W-:Y:S02]  /*0b90*/  CS2R R52, SRZ ;  /* 0x0000000000347805 */ /* 0x000fe4000001ff00 */
[----:B------:R-:W-:Y:S02]  /*0ba0*/  LEA.HI.X.SX32 R14, R14, R7, 0x1, P3 ;  /* 0x000000070e0e7211 */ /* 0x000fe400018f0eff */
[----:B------:R-:W-:Y:S02]  /*0bb0*/  CS2R R54, SRZ ;  /* 0x0000000000367805 */ /* 0x000fe4000001ff00 */
[----:B------:R-:W-:Y:S01]  /*0bc0*/  SHF.R.S32.HI R7, RZ, 0x7, R2 ;  /* 0x00000007ff077819 */ /* 0x000fe20000011402 */
[----:B------:R-:W-:Y:S01]  /*0bd0*/  USGXT.U32 UR10, UR4, 0xe ;  /* 0x0000000e040a789a */ /* 0x000fe20008000000 */
[-C--:B------:R-:W-:Y:S01]  /*0be0*/  IADD3 R23, P0, R10, R21.reuse, RZ ;  /* 0x000000150a177210 */ /* 0x080fe20007f1e0ff */
[----:B------:R-:W-:Y:S01]  /*0bf0*/  UMOV UR5, URZ ;  /* 0x0000003f00057c82 */ /* 0x000fe20008000000 */
[----:B------:R-:W-:Y:S01]  /*0c00*/  IADD3 R21, P1, R16, R21, RZ ;  /* 0x0000001510157210 */ /* 0x000fe20007f3e0ff */
[----:B------:R-:W-:Y:S01]  /*0c10*/  UMOV UR6, URZ ;  /* 0x0000003f00067c82 */ /* 0x000fe20008000000 */
[----:B------:R-:W-:Y:S01]  /*0c20*/  SGXT R7, R7, 0x1 ;  /* 0x000000010707781a */ /* 0x000fe20000000200 */
[----:B------:R-:W-:Y:S01]  /*0c30*/  UMOV UR4, URZ ;  /* 0x0000003f00047c82 */ /* 0x000fe20008000000 */
[-C--:B------:R-:W-:Y:S01]  /*0c40*/  LEA.HI.X.SX32 R17, R10, R11.reuse, 0x1, P0 ;  /* 0x0000000b0a117211 */ /* 0x080fe200000f0eff */
[----:B------:R-:W-:Y:S01]  /*0c50*/  IMAD.MOV.U32 R10, RZ, RZ, 0x7632 ;  /* 0x00007632ff0a7424 */ /* 0x000fe200078e00ff */
[----:B------:R-:W-:Y:S01]  /*0c60*/  LEA.HI.X.SX32 R16, R16, R11, 0x1, P1 ;  /* 0x0000000b10107211 */ /* 0x000fe200008f0eff */
[----:B------:R-:W-:Y:S01]  /*0c70*/  IMAD.MOV.U32 R11, RZ, RZ, 0x5410 ;  /* 0x00005410ff0b7424 */ /* 0x000fe200078e00ff */
[C---:B------:R-:W-:Y:S01]  /*0c80*/  LOP3.LUT P1, RZ, R2.reuse, 0x1, RZ, 0xc0, !PT ;  /* 0x0000000102ff7812 */ /* 0x040fe2000782c0ff */
[----:B------:R-:W-:Y:S01]  /*0c90*/  ULDC UR14, c[0x0][0x238] ;  /* 0x00008e00000e7ab9 */ /* 0x000fe20000000800 */
[----:B------:R-:W-:Y:S01]  /*0ca0*/  LOP3.LUT R7, R7, 0x90, RZ, 0xc0, !PT ;  /* 0x0000009007077812 */ /* 0x000fe200078ec0ff */
[----:B------:R-:W-:Y:S01]  /*0cb0*/  UMOV UR11, 0xc0000010 ;  /* 0xc0000010000b7882 */ /* 0x000fe20000000000 */
[----:B------:R-:W-:-:S02]  /*0cc0*/  LOP3.LUT P0, RZ, R2, 0x2, RZ, 0xc0, !PT ;  /* 0x0000000202ff7812 */ /* 0x000fc4000780c0ff */
[----:B------:R-:W-:Y:S02]  /*0cd0*/  LOP3.LUT R12, R5, 0x6, RZ, 0xc0, !PT ;  /* 0x00000006050c7812 */ /* 0x000fe400078ec0ff */
[----:B------:R-:W-:Y:S01]  /*0ce0*/  P2R R5, PR, RZ, 0x2 ;  /* 0x00000002ff057803 */ /* 0x000fe20000000000 */
[----:B------:R-:W-:Y:S01]  /*0cf0*/  IMAD.MOV.U32 R5, RZ, RZ, -0x800000 ;  /* 0xff800000ff057424 */ /* 0x000fe200078e00ff */
[----:B------:R-:W-:Y:S02]  /*0d00*/  LOP3.LUT R9, R7, 0x17f, R2, 0x78, !PT ;  /* 0x0000017f07097812 */ /* 0x000fe400078e7802 */
[----:B------:R-:W-:Y:S02]  /*0d10*/  SEL R11, R11, 0x1054, !P0 ;  /* 0x000010540b0b7807 */ /* 0x000fe40004000000 */
[----:B------:R-:W-:Y:S02]  /*0d20*/  SEL R10, R10, 0x3276, !P0 ;  /* 0x000032760a0a7807 */ /* 0x000fe40004000000 */
[----:B------:R-:W-:-:S02]  /*0d30*/  LOP3.LUT R8, R4, 0x8, RZ, 0xfc, !PT ;  /* 0x0000000804087812 */ /* 0x000fc400078efcff */
[----:B------:R-:W-:-:S07]  /*0d40*/  LOP3.LUT R7, R20, 0x1, RZ, 0x3c, !PT ;  /* 0x0000000114077812 */ /* 0x000fce00078e3cff */
.L_x_1:
[----:B------:R-:W-:Y:S02]  /*0d50*/  SHF.R.S32.HI R25, RZ, 0x1f, R6 ;  /* 0x0000001fff197819 */ /* 0x000fe40000011406 */
[C---:B------:R-:W-:Y:S02]  /*0d60*/  IADD3 R26, P0, R6.reuse, R23, RZ ;  /* 0x00000017061a7210 */ /* 0x040fe40007f1e0ff */
[----:B------:R-:W-:-:S03]  /*0d70*/  IADD3 R24, P1, R6, R21, RZ ;  /* 0x0000001506187210 */ /* 0x000fc60007f3e0ff */
[C---:B------:R-:W-:Y:S02]  /*0d80*/  IMAD.X R27, R25.reuse, 0x1, R17, P0 ;  /* 0x00000001191b7824 */ /* 0x040fe400000e0611 */
[----:B------:R-:W-:-:S03]  /*0d90*/  IMAD.X R25, R25, 0x1, R16, P1 ;  /* 0x0000000119197824 */ /* 0x000fc600008e0610 */
[----:B------:R-:W2:Y:S04]  /*0da0*/  LDG.E.U8 R26, desc[UR16][R26.64] ;  /* 0x000000101a1a7981 */ /* 0x000ea8000c1e1100 */
[----:B------:R-:W3:Y:S01]  /*0db0*/  LDG.E.U8 R24, desc[UR16][R24.64] ;  /* 0x0000001018187981 */ /* 0x000ee2000c1e1100 */
[----:B------:R-:W-:Y:S01]  /*0dc0*/  USHF.R.S32.HI UR8, URZ, 0x1f, UR4 ;  /* 0x0000001f3f087899 */ /* 0x000fe20008011404 */
[----:B------:R-:W-:Y:S01]  /*0dd0*/  BAR.SYNC.DEFER_BLOCKING 0x0 ;  /* 0x0000000000007b1d */ /* 0x000fe20000010000 */
[----:B------:R-:W-:Y:S02]  /*0de0*/  IADD3 R58, P1, R18, UR4, RZ ;  /* 0x00000004123a7c10 */ /* 0x000fe4000ff3e0ff */
[----:B------:R-:W-:Y:S02]  /*0df0*/  IADD3 R60, P0, R19, UR4, RZ ;  /* 0x00000004133c7c10 */ /* 0x000fe4000ff1e0ff */
[----:B------:R-:W-:-:S02]  /*0e00*/  IADD3.X R59, R14, UR8, RZ, P1, !PT ;  /* 0x000000080e3b7c10 */ /* 0x000fc40008ffe4ff */
[----:B------:R-:W-:Y:S01]  /*0e10*/  IADD3.X R61, R15, UR8, RZ, P0, !PT ;  /* 0x000000080f3d7c10 */ /* 0x000fe200087fe4ff */
[----:B------:R-:W-:-:S04]  /*0e20*/  USHF.L.U32 UR8, UR13, 0x5, URZ ;  /* 0x000000050d087899 */ /* 0x000fc8000800063f */
[----:B------:R-:W-:-:S04]  /*0e30*/  ULOP3.LUT UR8, UR8, 0x180, URZ, 0xc0, !UPT ;  /* 0x0000018008087892 */ /* 0x000fc8000f8ec03f */
[----:B------:R-:W-:-:S04]  /*0e40*/  ULEA.HI UR8, UR7, UR8, URZ, 0x1c ;  /* 0x0000000807087291 */ /* 0x000fc8000f8fe03f */
[----:B------:R-:W-:Y:S01]  /*0e50*/  ULOP3.LUT UR8, UR8, 0x3fff, URZ, 0xc0, !UPT ;  /* 0x00003fff08087892 */ /* 0x000fe2000f8ec03f */
[----:B------:R-:W-:Y:S01]  /*0e60*/  UMOV UR9, 0xc0000010 ;  /* 0xc000001000097882 */ /* 0x000fe20000000000 */
[----:B--2---:R-:W-:Y:S04]  /*0e70*/  STS.U8 [R9+UR7+0x2000], R26 ;  /* 0x0020001a09007988 */ /* 0x004fe80008000007 */
[----:B---3--:R0:W-:Y:S01]  /*0e80*/  STS.U8 [R9+UR7+0x2200], R24 ;  /* 0x0022001809007988 */ /* 0x0081e20008000007 */
[----:B------:R1:W-:Y:S06]  /*0e90*/  MEMBAR.ALL.CTA ;  /* 0x0000000000007992 */ /* 0x0003ec0000008000 */
[----:B-1----:R-:W1:Y:S02]  /*0ea0*/  FENCE.VIEW.ASYNC.S ;  /* 0x00000000000073c6 */ /* 0x002e640000000000 */
[----:B-1----:R-:W-:Y:S06]  /*0eb0*/  BAR.SYNC.DEFER_BLOCKING 0x0 ;  /* 0x0000000000007b1d */ /* 0x002fec0000010000 */
[----:B------:R1:W2:Y:S04]  /*0ec0*/  LDG.E.U8 R58, desc[UR16][R58.64] ;  /* 0x000000103a3a7981 */ /* 0x0002a8000c1e1100 */
[----:B------:R3:W4:Y:S01]  /*0ed0*/  LDG.E.U8 R60, desc[UR16][R60.64] ;  /* 0x000000103c3c7981 */ /* 0x000722000c1e1100 */
[----:B0-----:R-:W-:-:S06]  /*0ee0*/  WARPGROUP.ARRIVE ;  /* 0x00000000000079c5 */ /* 0x001fcc0000000000 */
[----:B------:R-:W-:Y:S01]  /*0ef0*/  QGMMA.64x32x32.F32.E4M3.E4M3 R24, gdesc[UR8], RZ, !UPT, gsb0 ;  /* 0x00600000081879f3 */ /* 0x000fe2000c0008ff */
[----:B-1----:R-:W-:-:S04]  /*0f00*/  IADD3 R59, P0, R12, UR5, RZ ;  /* 0x000000050c3b7c10 */ /* 0x002fc8000ff1e0ff */
[----:B---3--:R-:W-:-:S04]  /*0f10*/  IADD3 R61, P3, R59, 0x9, RZ ;  /* 0x000000093b3d7810 */ /* 0x008fc80007f7e0ff */
[C---:B------:R-:W-:Y:S02]  /*0f20*/  ISETP.GT.U32.AND P1, PT, R61.reuse, R4, PT ;  /* 0x000000043d00720c */ /* 0x040fe40003f24070 */
[----:B------:R-:W-:Y:S01]  /*0f30*/  ISETP.GT.U32.AND P2, PT, R61, R8, PT ;  /* 0x000000083d00720c */ /* 0x000fe20003f44070 */
[----:B------:R-:W-:Y:S02]  /*0f40*/  WARPGROUP.DEPBAR.LE gsb0, 0x0 ;  /* 0x00008000000079c5 */ /* 0x000fe40000010000 */
[----:B------:R-:W-:Y:S01]  /*0f50*/  BAR.SYNC.DEFER_BLOCKING 0x0 ;  /* 0x0000000000007b1d */ /* 0x000fe20000010000 */
[----:B------:R-:W-:Y:S01]  /*0f60*/  FMUL R29, R29, UR14 ;  /* 0x0000000e1d1d7c20 */ /* 0x000fe20008400000 */
[----:B------:R-:W-:Y:S01]  /*0f70*/  FMUL R34, R34, UR14 ;  /* 0x0000000e22227c20 */ /* 0x000fe20008400000 */
[----:B------:R-:W-:Y:S01]  /*0f80*/  FMUL R35, R35, UR14 ;  /* 0x0000000e23237c20 */ /* 0x000fe20008400000 */
[----:B------:R-:W-:Y:S01]  /*0f90*/  FMUL R24, R24, UR14 ;  /* 0x0000000e18187c20 */ /* 0x000fe20008400000 */
[----:B------:R-:W-:Y:S01]  /*0fa0*/  FMUL R30, R30, UR14 ;  /* 0x0000000e1e1e7c20 */ /* 0x000fe20008400000 */
[----:B------:R-:W-:Y:S01]  /*0fb0*/  FMUL R25, R25, UR14 ;  /* 0x0000000e19197c20 */ /* 0x000fe20008400000 */
[----:B------:R-:W-:Y:S01]  /*0fc0*/  FMUL R28, R28, UR14 ;  /* 0x0000000e1c1c7c20 */ /* 0x000fe20008400000 */
[----:B------:R-:W-:Y:S01]  /*0fd0*/  FMUL R32, R32, UR14 ;  /* 0x0000000e20207c20 */ /* 0x000fe20008400000 */
[----:B--2---:R0:W-:Y:S02]  /*0fe0*/  STS.U8 [R9+UR7+0x2200], R58 ;  /* 0x0022003a09007988 */ /* 0x0041e40008000007 */
[----:B0-----:R-:W-:-:S04]  /*0ff0*/  IMAD.X R58, RZ, RZ, UR6, P0 ;  /* 0x00000006ff3a7e24 */ /* 0x001fc800080e06ff */
[----:B------:R-:W-:-:S05]  /*1000*/  IMAD.X R61, RZ, RZ, R58, P3 ;  /* 0x000000ffff3d7224 */ /* 0x000fca00018e063a */
[C---:B------:R-:W-:Y:S02]  /*1010*/  ISETP.GT.U32.AND.EX P1, PT, R61.reuse, RZ, PT, P1 ;  /* 0x000000ff3d00720c */ /* 0x040fe40003f24110 */
[----:B------:R-:W-:Y:S02]  /*1020*/  ISETP.GT.U32.AND.EX P2, PT, R61, RZ, PT, P2 ;  /* 0x000000ff3d00720c */ /* 0x000fe40003f44120 */
[----:B------:R-:W-:Y:S01]  /*1030*/  IADD3 R61, P0, R59, 0x10, RZ ;  /* 0x000000103b3d7810 */ /* 0x000fe20007f1e0ff */
[----:B----4-:R0:W-:Y:S03]  /*1040*/  STS.U8 [R9+UR7+0x2000], R60 ;  /* 0x0020003c09007988 */ /* 0x0101e60008000007 */
[C---:B------:R-:W-:Y:S01]  /*1050*/  ISETP.GT.U32.AND P4, PT, R61.reuse, R4, PT ;  /* 0x000000043d00720c */ /* 0x040fe20003f84070 */
[----:B------:R1:W-:Y:S06]  /*1060*/  MEMBAR.ALL.CTA ;  /* 0x0000000000007992 */ /* 0x0003ec0000008000 */
[----:B-1----:R-:W1:Y:S02]  /*1070*/  FENCE.VIEW.ASYNC.S ;  /* 0x00000000000073c6 */ /* 0x002e640000000000 */
[----:B-1----:R-:W-:Y:S01]  /*1080*/  BAR.SYNC.DEFER_BLOCKING 0x0 ;  /* 0x0000000000007b1d */ /* 0x002fe20000010000 */
[----:B------:R-:W-:Y:S01]  /*1090*/  ISETP.GT.U32.AND P5, PT, R61, R8, PT ;  /* 0x000000083d00720c */ /* 0x000fe20003fa4070 */
[----:B0-----:R-:W-:Y:S01]  /*10a0*/  IMAD.X R60, RZ, RZ, R58, P0 ;  /* 0x000000ffff3c7224 */ /* 0x001fe200000e063a */
[----:B------:R-:W-:-:S04]  /*10b0*/  IADD3 R61, P0, R59, 0x11, RZ ;  /* 0x000000113b3d7810 */ /* 0x000fc80007f1e0ff */
[C---:B------:R-:W-:Y:S02]  /*10c0*/  ISETP.GT.U32.AND.EX P4, PT, R60.reuse, RZ, PT, P4 ;  /* 0x000000ff3c00720c */ /* 0x040fe40003f84140 */
[----:B------:R-:W-:Y:S01]  /*10d0*/  ISETP.GT.U32.AND.EX P5, PT, R60, RZ, PT, P5 ;  /* 0x000000ff3c00720c */ /* 0x000fe20003fa4150 */
[----:B------:R-:W-:Y:S01]  /*10e0*/  IMAD.X R60, RZ, RZ, R58, P0 ;  /* 0x000000ffff3c7224 */ /* 0x000fe200000e063a */
[C---:B------:R-:W-:Y:S02]  /*10f0*/  ISETP.GT.U32.AND P3, PT, R61.reuse, R4, PT ;  /* 0x000000043d00720c */ /* 0x040fe40003f64070 */
[----:B------:R-:W-:Y:S02]  /*1100*/  ISETP.GT.U32.AND P0, PT, R61, R8, PT ;  /* 0x000000083d00720c */ /* 0x000fe40003f04070 */
[C---:B------:R-:W-:Y:S02]  /*1110*/  ISETP.GT.U32.AND.EX P3, PT, R60.reuse, RZ, PT, P3 ;  /* 0x000000ff3c00720c */ /* 0x040fe40003f64130 */
[----:B------:R-:W-:Y:S01]  /*1120*/  ISETP.GT.U32.AND.EX P0, PT, R60, RZ, PT, P0 ;  /* 0x000000ff3c00720c */ /* 0x000fe20003f04100 */
[----:B------:R-:W-:Y:S01]  /*1130*/  FMUL R60, R31, UR14 ;  /* 0x0000000e1f3c7c20 */ /* 0x000fe20008400000 */
[----:B------:R-:W-:-:S02]  /*1140*/  FSEL R31, R29, -INF , !P1 ;  /* 0xff8000001d1f7808 */ /* 0x000fc40004800000 */
[----:B------:R-:W-:Y:S02]  /*1150*/  IADD3 R61, P1, R59, 0x18, RZ ;  /* 0x000000183b3d7810 */ /* 0x000fe40007f3e0ff */
[----:B------:R-:W-:Y:S02]  /*1160*/  FSEL R29, R60, -INF , !P2 ;  /* 0xff8000003c1d7808 */ /* 0x000fe40005000000 */
[C---:B------:R-:W-:Y:S01]  /*1170*/  ISETP.GT.U32.AND P2, PT, R61.reuse, R4, PT ;  /* 0x000000043d00720c */ /* 0x040fe20003f44070 */
[----:B------:R-:W-:Y:S01]  /*1180*/  IMAD.X R60, RZ, RZ, R58, P1 ;  /* 0x000000ffff3c7224 */ /* 0x000fe200008e063a */
[----:B------:R-:W-:Y:S02]  /*1190*/  ISETP.GT.U32.AND P1, PT, R61, R8, PT ;  /* 0x000000083d00720c */ /* 0x000fe40003f24070 */
[----:B------:R-:W-:Y:S02]  /*11a0*/  FSEL R34, R34, -INF , !P5 ;  /* 0xff80000022227808 */ /* 0x000fe40006800000 */
[----:B------:R-:W-:-:S02]  /*11b0*/  IADD3 R61, P5, R59, 0x8, RZ ;  /* 0x000000083b3d7810 */ /* 0x000fc40007fbe0ff */
[C---:B------:R-:W-:Y:S02]  /*11c0*/  ISETP.GT.U32.AND.EX P2, PT, R60.reuse, RZ, PT, P2 ;  /* 0x000000ff3c00720c */ /* 0x040fe40003f44120 */
[----:B------:R-:W-:Y:S01]  /*11d0*/  ISETP.GT.U32.AND.EX P1, PT, R60, RZ, PT, P1 ;  /* 0x000000ff3c00720c */ /* 0x000fe20003f24110 */
[----:B------:R-:W-:Y:S01]  /*11e0*/  IMAD.X R60, RZ, RZ, R58, P5 ;  /* 0x000000ffff3c7224 */ /* 0x000fe200028e063a */
[----:B------:R-:W-:-:S04]  /*11f0*/  ISETP.GT.U32.AND P5, PT, R61, R4, PT ;  /* 0x000000043d00720c */ /* 0x000fc80003fa4070 */
[----:B------:R-:W-:Y:S01]  /*1200*/  ISETP.GT.U32.AND.EX P5, PT, R60, RZ, PT, P5 ;  /* 0x000000ff3c00720c */ /* 0x000fe20003fa4150 */
[----:B------:R-:W-:Y:S01]  /*1210*/  FMUL R60, R38, UR14 ;  /* 0x0000000e263c7c20 */ /* 0x000fe20008400000 */
[----:B------:R-:W-:Y:S02]  /*1220*/  FSEL R38, R35, -INF , !P0 ;  /* 0xff80000023267808 */ /* 0x000fe40004000000 */
[C---:B------:R-:W-:Y:S02]  /*1230*/  ISETP.GT.U32.AND P0, PT, R59.reuse, R4, PT ;  /* 0x000000043b00720c */ /* 0x040fe40003f04070 */
[----:B------:R-:W-:Y:S02]  /*1240*/  FSEL R35, R60, -INF , !P1 ;  /* 0xff8000003c237808 */ /* 0x000fe40004800000 */
[----:B------:R-:W-:Y:S01]  /*1250*/  ISETP.GT.U32.AND.EX P0, PT, R58, RZ, PT, P0 ;  /* 0x000000ff3a00720c */ /* 0x000fe20003f04100 */
[----:B------:R-:W-:Y:S01]  /*1260*/  FMUL R61, R26, UR14 ;  /* 0x0000000e1a3d7c20 */ /* 0x000fe20008400000 */
[----:B------:R-:W-:-:S02]  /*1270*/  ISETP.GT.U32.AND P1, PT, R59, R8, PT ;  /* 0x000000083b00720c */ /* 0x000fc40003f24070 */
[----:B------:R-:W-:Y:S02]  /*1280*/  FSEL R24, R24, -INF , !P0 ;  /* 0xff80000018187808 */ /* 0x000fe40004000000 */
[----:B------:R-:W-:Y:S02]  /*1290*/  FSEL R26, R30, -INF , !P0 ;  /* 0xff8000001e1a7808 */ /* 0x000fe40004000000 */
[----:B------:R-:W-:Y:S02]  /*12a0*/  IADD3 R60, P0, R59, 0x19, RZ ;  /* 0x000000193b3c7810 */ /* 0x000fe40007f1e0ff */
[----:B------:R-:W-:-:S03]  /*12b0*/  ISETP.GT.U32.AND.EX P1, PT, R58, RZ, PT, P1 ;  /* 0x000000ff3a00720c */ /* 0x000fc60003f24110 */
[----:B------:R-:W-:Y:S01]  /*12c0*/  IMAD.X R30, RZ, RZ, R58, P0 ;  /* 0x000000ffff1e7224 */ /* 0x000fe200000e063a */
[----:B------:R-:W-:Y:S02]  /*12d0*/  FSEL R61, R61, -INF , !P1 ;  /* 0xff8000003d3d7808 */ /* 0x000fe40004800000 */
[C---:B------:R-:W-:Y:S02]  /*12e0*/  ISETP.GE.U32.AND P1, PT, R59.reuse, R4, PT ;  /* 0x000000043b00720c */ /* 0x040fe40003f26070 */
[----:B------:R-:W-:Y:S02]  /*12f0*/  ISETP.GE.U32.AND P0, PT, R59, R8, PT ;  /* 0x000000083b00720c */ /* 0x000fe40003f06070 */
[C---:B------:R-:W-:Y:S02]  /*1300*/  ISETP.GE.U32.AND.EX P1, PT, R58.reuse, RZ, PT, P1 ;  /* 0x000000ff3a00720c */ /* 0x040fe40003f26110 */
[----:B------:R-:W-:Y:S01]  /*1310*/  ISETP.GE.U32.AND.EX P0, PT, R58, RZ, PT, P0 ;  /* 0x000000ff3a00720c */ /* 0x000fe20003f06100 */
[----:B------:R-:W-:Y:S01]  /*1320*/  FMUL R58, R27, UR14 ;  /* 0x0000000e1b3a7c20 */ /* 0x000fe20008400000 */
[----:B------:R-:W-:Y:S01]  /*1330*/  ISETP.GT.U32.AND P6, PT, R60, R4, PT ;  /* 0x000000043c00720c */ /* 0x000fe20003fc4070 */
[----:B------:R-:W-:-:S03]  /*1340*/  FMUL R27, R39, UR14 ;  /* 0x0000000e271b7c20 */ /* 0x000fc60008400000 */
[----:B------:R-:W-:Y:S02]  /*1350*/  FSEL R58, R58, -INF , !P0 ;  /* 0xff8000003a3a7808 */ /* 0x000fe40004000000 */
[----:B------:R-:W-:Y:S02]  /*1360*/  ISETP.GT.U32.AND P0, PT, R60, R8, PT ;  /* 0x000000083c00720c */ /* 0x000fe40003f04070 */
[----:B------:R-:W-:Y:S02]  /*1370*/  FMNMX R39, R61, R58, !PT ;  /* 0x0000003a3d277209 */ /* 0x000fe40007800000 */
[C---:B------:R-:W-:Y:S02]  /*1380*/  ISETP.GT.U32.AND.EX P0, PT, R30.reuse, RZ, PT, P0 ;  /* 0x000000ff1e00720c */ /* 0x040fe40003f04100 */
[----:B------:R-:W-:Y:S02]  /*1390*/  ISETP.GT.U32.AND.EX P6, PT, R30, RZ, PT, P6 ;  /* 0x000000ff1e00720c */ /* 0x000fe40003fc4160 */
[----:B------:R-:W-:-:S04]  /*13a0*/  FMNMX R30, R26, R39, !PT ;  /* 0x000000271a1e7209 */ /* 0x000fc80007800000 */
[----:B------:R-:W-:-:S04]  /*13b0*/  FMNMX R39, R29, R30, !PT ;  /* 0x0000001e1d277209 */ /* 0x000fc80007800000 */
[----:B------:R-:W-:-:S04]  /*13c0*/  FMNMX R39, R34, R39, !PT ;  /* 0x0000002722277209 */ /* 0x000fc80007800000 */
[----:B------:R-:W-:Y:S02]  /*13d0*/  FMNMX R30, R38, R39, !PT ;  /* 0x00000027261e7209 */ /* 0x000fe40007800000 */
[----:B------:R-:W-:Y:S02]  /*13e0*/  FSEL R27, R27, -INF , !P0 ;  /* 0xff8000001b1b7808 */ /* 0x000fe40004000000 */
[----:B------:R-:W-:-:S04]  /*13f0*/  FMNMX R30, R35, R30, !PT ;  /* 0x0000001e231e7209 */ /* 0x000fc80007800000 */
[----:B------:R-:W-:-:S05]  /*1400*/  FMNMX R59, R27, R30, !PT ;  /* 0x0000001e1b3b7209 */ /* 0x000fca0007800000 */
[----:B------:R-:W0:Y:S02]  /*1410*/  SHFL.BFLY PT, R30, R59, 0x2, 0x1f ;  /* 0x0c401f003b1e7f89 */ /* 0x000e2400000e0000 */
[----:B0-----:R-:W-:-:S05]  /*1420*/  FMNMX R60, R59, R30, !PT ;  /* 0x0000001e3b3c7209 */ /* 0x001fca0007800000 */
[----:B------:R-:W0:Y:S02]  /*1430*/  SHFL.BFLY PT, R39, R60, 0x1, 0x1f ;  /* 0x0c201f003c277f89 */ /* 0x000e2400000e0000 */
[----:B0-----:R-:W-:-:S04]  /*1440*/  FMNMX R30, R60, R39, !PT ;  /* 0x000000273c1e7209 */ /* 0x001fc80007800000 */
[----:B------:R-:W-:-:S05]  /*1450*/  FMNMX R30, R30, R5, !PT ;  /* 0x000000051e1e7209 */ /* 0x000fca0007800000 */
[--C-:B------:R-:W-:Y:S01]  /*1460*/  FADD R61, R61, -R30.reuse ;  /* 0x8000001e3d3d7221 */ /* 0x100fe20000000000 */
[----:B------:R-:W-:-:S03]  /*1470*/  FADD R58, R58, -R30 ;  /* 0x8000001e3a3a7221 */ /* 0x000fc60000000000 */
[----:B------:R-:W-:Y:S01]  /*1480*/  FMUL R39, R61, 1.4426950216293334961 ;  /* 0x3fb8aa3b3d277820 */ /* 0x000fe20000400000 */
[----:B------:R-:W-:Y:S01]  /*1490*/  FMUL R61, R58, 1.4426950216293334961 ;  /* 0x3fb8aa3b3a3d7820 */ /* 0x000fe20000400000 */
[----:B------:R-:W-:-:S04]  /*14a0*/  FADD R58, R26, -R30 ;  /* 0x8000001e1a3a7221 */ /* 0x000fc80000000000 */
[----:B------:R-:W-:Y:S01]  /*14b0*/  FMUL R59, R58, 1.4426950216293334961 ;  /* 0x3fb8aa3b3a3b7820 */ /* 0x000fe20000400000 */
[----:B------:R-:W-:-:S01]  /*14c0*/  FADD R58, R29, -R30 ;  /* 0x8000001e1d3a7221 */ /* 0x000fc20000000000 */
[----:B------:R-:W-:Y:S03]  /*14d0*/  MUFU.EX2 R39, R39 ;  /* 0x0000002700277308 */ /* 0x000fe60000000800 */
[----:B------:R-:W-:-:S05]  /*14e0*/  FMUL R58, R58, 1.4426950216293334961 ;  /* 0x3fb8aa3b3a3a7820 */ /* 0x000fca0000400000 */
[----:B------:R-:W0:Y:S08]  /*14f0*/  MUFU.EX2 R26, R61 ;  /* 0x0000003d001a7308 */ /* 0x000e300000000800 */
[----:B------:R-:W1:Y:S08]  /*1500*/  MUFU.EX2 R29, R59 ;  /* 0x0000003b001d7308 */ /* 0x000e700000000800 */
[----:B------:R-:W2:Y:S01]  /*1510*/  MUFU.EX2 R58, R58 ;  /* 0x0000003a003a7308 */ /* 0x000ea20000000800 */
[----:B0-----:R-:W-:-:S01]  /*1520*/  FADD R60, R39, R26 ;  /* 0x0000001a273c7221 */ /* 0x001fc20000000000 */
[----:B------:R-:W-:-:S02]  /*1530*/  FSEL R25, R25, -INF , !P1 ;  /* 0xff80000019197808 */ /* 0x000fc40004800000 */
[----:B------:R-:W-:Y:S01]  /*1540*/  F2FP.SATFINITE.E4M3.F32.PACK_AB_MERGE_C R26, R26, R39, RZ ;  /* 0x000000271a1a723e */ /* 0x000fe200048070ff */
[----:B------:R-:W-:Y:S01]  /*1550*/  FADD R34, R34, -R30 ;  /* 0x8000001e22227221 */ /* 0x000fe20000000000 */
[----:B------:R-:W-:Y:S01]  /*1560*/  FSEL R28, R28, -INF , !P5 ;  /* 0xff8000001c1c7808 */ /* 0x000fe20006800000 */
[----:B-1----:R-:W-:Y:S01]  /*1570*/  FADD R39, R29, R60 ;  /* 0x0000003c1d277221 */ /* 0x002fe20000000000 */
[----:B------:R-:W-:Y:S01]  /*1580*/  FMNMX R59, R24, R25, !PT ;  /* 0x00000019183b7209 */ /* 0x000fe20007800000 */
[----:B------:R-:W-:-:S03]  /*1590*/  FADD R38, R38, -R30 ;  /* 0x8000001e26267221 */ /* 0x000fc60000000000 */
[----:B------:R-:W-:Y:S02]  /*15a0*/  FMNMX R60, R28, R59, !PT ;  /* 0x0000003b1c3c7209 */ /* 0x000fe40007800000 */
[C---:B--2---:R-:W-:Y:S01]  /*15b0*/  F2FP.SATFINITE.E4M3.F32.PACK_AB_MERGE_C R29, R58.reuse, R29, RZ ;  /* 0x0000001d3a1d723e */ /* 0x044fe200048070ff */
[----:B------:R-:W-:Y:S01]  /*15c0*/  FADD R39, R58, R39 ;  /* 0x000000273a277221 */ /* 0x000fe20000000000 */
[----:B------:R-:W-:Y:S01]  /*15d0*/  FMUL R58, R34, 1.4426950216293334961 ;  /* 0x3fb8aa3b223a7820 */ /* 0x000fe20000400000 */
[----:B------:R-:W-:Y:S01]  /*15e0*/  FMUL R34, R33, UR14 ;  /* 0x0000000e21227c20 */ /* 0x000fe20008400000 */
[----:B------:R-:W-:Y:S01]  /*15f0*/  FMUL R33, R38, 1.4426950216293334961 ;  /* 0x3fb8aa3b26217820 */ /* 0x000fe20000400000 */
[----:B------:R-:W-:Y:S02]  /*1600*/  FSEL R32, R32, -INF , !P4 ;  /* 0xff80000020207808 */ /* 0x000fe40006000000 */
[----:B------:R-:W-:Y:S01]  /*1610*/  FMNMX R59, R31, R60, !PT ;  /* 0x0000003c1f3b7209 */ /* 0x000fe20007800000 */
[----:B------:R-:W0:Y:S01]  /*1620*/  MUFU.EX2 R58, R58 ;  /* 0x0000003a003a7308 */ /* 0x000e220000000800 */
[----:B------:R-:W-:Y:S01]  /*1630*/  FMUL R38, R36, UR14 ;  /* 0x0000000e24267c20 */ /* 0x000fe20008400000 */
[----:B------:R-:W-:-:S02]  /*1640*/  FSEL R34, R34, -INF , !P3 ;  /* 0xff80000022227808 */ /* 0x000fc40005800000 */
[----:B------:R-:W-:-:S04]  /*1650*/  FMNMX R59, R32, R59, !PT ;  /* 0x0000003b203b7209 */ /* 0x000fc80007800000 */
[----:B------:R-:W1:Y:S01]  /*1660*/  MUFU.EX2 R33, R33 ;  /* 0x0000002100217308 */ /* 0x000e620000000800 */
[----:B------:R-:W-:Y:S01]  /*1670*/  FMUL R36, R37, UR14 ;  /* 0x0000000e25247c20 */ /* 0x000fe20008400000 */
[----:B------:R-:W-:Y:S02]  /*1680*/  FSEL R38, R38, -INF , !P2 ;  /* 0xff80000026267808 */ /* 0x000fe40005000000 */
[----:B------:R-:W-:Y:S02]  /*1690*/  FMNMX R59, R34, R59, !PT ;  /* 0x0000003b223b7209 */ /* 0x000fe40007800000 */
[----:B------:R-:W-:Y:S02]  /*16a0*/  FSEL R36, R36, -INF , !P6 ;  /* 0xff80000024247808 */ /* 0x000fe40007000000 */
[----:B------:R-:W-:-:S04]  /*16b0*/  FMNMX R59, R38, R59, !PT ;  /* 0x0000003b263b7209 */ /* 0x000fc80007800000 */
[----:B------:R-:W-:Y:S01]  /*16c0*/  FMNMX R59, R36, R59, !PT ;  /* 0x0000003b243b7209 */ /* 0x000fe20007800000 */
[----:B0-----:R-:W-:-:S01]  /*16d0*/  FADD R60, R58, R39 ;  /* 0x000000273a3c7221 */ /* 0x001fc20000000000 */
[----:B-1----:R-:W-:-:S03]  /*16e0*/  F2FP.SATFINITE.E4M3.F32.PACK_AB_MERGE_C R37, R33, R58, RZ ;  /* 0x0000003a2125723e */ /* 0x002fc600048070ff */
[----:B------:R-:W0:Y:S01]  /*16f0*/  SHFL.BFLY PT, R58, R59, 0x2, 0x1f ;  /* 0x0c401f003b3a7f89 */ /* 0x000e2200000e0000 */
[----:B------:R-:W-:-:S01]  /*1700*/  FADD R39, R33, R60 ;  /* 0x0000003c21277221 */ /* 0x000fc20000000000 */
[--C-:B------:R-:W-:Y:S01]  /*1710*/  FADD R35, R35, -R30.reuse ;  /* 0x8000001e23237221 */ /* 0x100fe20000000000 */
[----:B------:R-:W-:-:S01]  /*1720*/  FADD R27, R27, -R30 ;  /* 0x8000001e1b1b7221 */ /* 0x000fc20000000000 */
[----:B0-----:R-:W-:-:S05]  /*1730*/  FMNMX R60, R59, R58, !PT ;  /* 0x0000003a3b3c7209 */ /* 0x001fca0007800000 */
[----:B------:R-:W0:Y:S01]  /*1740*/  SHFL.BFLY PT, R33, R60, 0x1, 0x1f ;  /* 0x0c201f003c217f89 */ /* 0x000e2200000e0000 */
[----:B------:R-:W-:Y:S01]  /*1750*/  FMUL R58, R35, 1.4426950216293334961 ;  /* 0x3fb8aa3b233a7820 */ /* 0x000fe20000400000 */
[----:B------:R-:W-:-:S05]  /*1760*/  FMUL R27, R27, 1.4426950216293334961 ;  /* 0x3fb8aa3b1b1b7820 */ /* 0x000fca0000400000 */
[----:B------:R-:W1:Y:S08]  /*1770*/  MUFU.EX2 R58, R58 ;  /* 0x0000003a003a7308 */ /* 0x000e700000000800 */
[----:B------:R-:W2:Y:S01]  /*1780*/  MUFU.EX2 R27, R27 ;  /* 0x0000001b001b7308 */ /* 0x000ea20000000800 */
[----:B0-----:R-:W-:-:S04]  /*1790*/  FMNMX R33, R60, R33, !PT ;  /* 0x000000213c217209 */ /* 0x001fc80007800000 */
[----:B------:R-:W-:-:S05]  /*17a0*/  FMNMX R33, R33, R56, !PT ;  /* 0x0000003821217209 */ /* 0x000fca0007800000 */
[----:B------:R-:W-:Y:S01]  /*17b0*/  FADD R24, R24, -R33 ;  /* 0x8000002118187221 */ /* 0x000fe20000000000 */
[----:B-1----:R-:W-:-:S03]  /*17c0*/  FADD R60, R58, R39 ;  /* 0x000000273a3c7221 */ /* 0x002fc60000000000 */
[----:B------:R-:W-:Y:S01]  /*17d0*/  FMUL R35, R24, 1.4426950216293334961 ;  /* 0x3fb8aa3b18237820 */ /* 0x000fe20000400000 */
[----:B------:R-:W-:-:S01]  /*17e0*/  FADD R24, R25, -R33 ;  /* 0x8000002119187221 */ /* 0x000fc20000000000 */
[--C-:B------:R-:W-:Y:S01]  /*17f0*/  FADD R28, R28, -R33.reuse ;  /* 0x800000211c1c7221 */ /* 0x100fe20000000000 */
[----:B------:R-:W-:-:S01]  /*1800*/  FADD R31, R31, -R33 ;  /* 0x800000211f1f7221 */ /* 0x000fc20000000000 */
[----:B------:R0:W-:Y:S01]  /*1810*/  MUFU.EX2 R25, R35 ;  /* 0x0000002300197308 */ /* 0x0001e20000000800 */
[----:B--2---:R-:W-:Y:S01]  /*1820*/  F2FP.SATFINITE.E4M3.F32.PACK_AB_MERGE_C R58, R27, R58, RZ ;  /* 0x0000003a1b3a723e */ /* 0x004fe200048070ff */
[----:B------:R-:W-:Y:S01]  /*1830*/  FMUL R24, R24, 1.4426950216293334961 ;  /* 0x3fb8aa3b18187820 */ /* 0x000fe20000400000 */
[----:B------:R-:W-:-:S01]  /*1840*/  FADD R32, R32, -R33 ;  /* 0x8000002120207221 */ /* 0x000fc20000000000 */
[--C-:B------:R-:W-:Y:S01]  /*1850*/  FADD R34, R34, -R33.reuse ;  /* 0x8000002122227221 */ /* 0x100fe20000000000 */
[----:B------:R-:W-:-:S01]  /*1860*/  FADD R38, R38, -R33 ;  /* 0x8000002126267221 */ /* 0x000fc20000000000 */
[----:B0-----:R-:W-:Y:S01]  /*1870*/  FADD R35, R27, R60 ;  /* 0x0000003c1b237221 */ /* 0x001fe20000000000 */
[----:B------:R-:W-:-:S01]  /*1880*/  FADD R27, R36, -R33 ;  /* 0x80000021241b7221 */ /* 0x000fc20000000000 */
[----:B------:R-:W-:Y:S01]  /*1890*/  FMUL R28, R28, 1.4426950216293334961 ;  /* 0x3fb8aa3b1c1c7820 */ /* 0x000fe20000400000 */
[----:B------:R-:W-:Y:S01]  /*18a0*/  FMUL R31, R31, 1.4426950216293334961 ;  /* 0x3fb8aa3b1f1f7820 */ /* 0x000fe20000400000 */
[----:B------:R-:W-:Y:S01]  /*18b0*/  FMUL R32, R32, 1.4426950216293334961 ;  /* 0x3fb8aa3b20207820 */ /* 0x000fe20000400000 */
[----:B------:R-:W-:Y:S01]  /*18c0*/  FMUL R34, R34, 1.4426950216293334961 ;  /* 0x3fb8aa3b22227820 */ /* 0x000fe20000400000 */
[----:B------:R-:W-:Y:S01]  /*18d0*/  FMUL R27, R27, 1.4426950216293334961 ;  /* 0x3fb8aa3b1b1b7820 */ /* 0x000fe20000400000 */
[----:B------:R-:W-:Y:S01]  /*18e0*/  FMUL R39, R38, 1.4426950216293334961 ;  /* 0x3fb8aa3b26277820 */ /* 0x000fe20000400000 */
[----:B------:R-:W0:Y:S01]  /*18f0*/  MUFU.EX2 R24, R24 ;  /* 0x0000001800187308 */ /* 0x000e220000000800 */
[----:B------:R-:W1:Y:S07]  /*1900*/  SHFL.BFLY PT, R38, R35, 0x2, 0x1f ;  /* 0x0c401f0023267f89 */ /* 0x000e6e00000e0000 */
[----:B------:R-:W-:Y:S08]  /*1910*/  MUFU.EX2 R28, R28 ;  /* 0x0000001c001c7308 */ /* 0x000ff00000000800 */
[----:B------:R-:W2:Y:S08]  /*1920*/  MUFU.EX2 R31, R31 ;  /* 0x0000001f001f7308 */ /* 0x000eb00000000800 */
[----:B------:R-:W-:Y:S08]  /*1930*/  MUFU.EX2 R32, R32 ;  /* 0x0000002000207308 */ /* 0x000ff00000000800 */
[----:B------:R-:W3:Y:S08]  /*1940*/  MUFU.EX2 R34, R34 ;  /* 0x0000002200227308 */ /* 0x000ef00000000800 */
[----:B------:R4:W-:Y:S08]  /*1950*/  MUFU.EX2 R36, R39 ;  /* 0x0000002700247308 */ /* 0x0009f00000000800 */
[----:B------:R-:W5:Y:S01]  /*1960*/  MUFU.EX2 R27, R27 ;  /* 0x0000001b001b7308 */ /* 0x000f620000000800 */
[----:B0-----:R-:W-:-:S01]  /*1970*/  FADD R59, R25, R24 ;  /* 0x00000018193b7221 */ /* 0x001fc20000000000 */
[----:B------:R-:W-:-:S02]  /*1980*/  F2FP.SATFINITE.E4M3.F32.PACK_AB_MERGE_C R26, R24, R25, R26 ;  /* 0x00000019181a723e */ /* 0x000fc4000480701a */
[----:B--2---:R-:W-:Y:S01]  /*1990*/  F2FP.SATFINITE.E4M3.F32.PACK_AB_MERGE_C R29, R31, R28, R29 ;  /* 0x0000001c1f1d723e */ /* 0x004fe2000480701d */
[----:B------:R-:W-:Y:S01]  /*19a0*/  FADD R24, R28, R59 ;  /* 0x0000003b1c187221 */ /* 0x000fe20000000000 */
[----:B------:R-:W-:Y:S02]  /*19b0*/  LOP3.LUT P0, RZ, R2, 0x1, RZ, 0xc0, !PT ;  /* 0x0000000102ff7812 */ /* 0x000fe4000780c0ff */
[----:B---3--:R-:W-:Y:S01]  /*19c0*/  F2FP.SATFINITE.E4M3.F32.PACK_AB_MERGE_C R37, R34, R32, R37 ;  /* 0x000000202225723e */ /* 0x008fe20004807025 */
[----:B-1----:R-:W-:-:S01]  /*19d0*/  FADD R25, R35, R38 ;  /* 0x0000002623197221 */ /* 0x002fc20000000000 */
[----:B----4-:R-:W-:Y:S01]  /*19e0*/  SEL R39, R26, R29, !P0 ;  /* 0x0000001d1a277207 */ /* 0x010fe20004000000 */
[----:B------:R-:W-:-:S01]  /*19f0*/  FADD R31, R31, R24 ;  /* 0x000000181f1f7221 */ /* 0x000fc20000000000 */
[----:B------:R-:W-:Y:S02]  /*1a00*/  SEL R60, R29, R26, !P0 ;  /* 0x0000001a1d3c7207 */ /* 0x000fe40004000000 */
[----:B-----5:R-:W-:Y:S01]  /*1a10*/  F2FP.SATFINITE.E4M3.F32.PACK_AB_MERGE_C R58, R27, R36, R58 ;  /* 0x000000241b3a723e */ /* 0x020fe2000480703a */
[----:B------:R-:W-:Y:S01]  /*1a20*/  FADD R5, -R30, R5 ;  /* 0x000000051e057221 */ /* 0x000fe20000000100 */
[----:B------:R-:W-:-:S02]  /*1a30*/  FADD R24, -R33, R56 ;  /* 0x0000003821187221 */ /* 0x000fc40000000100 */
[----:B------:R-:W-:Y:S02]  /*1a40*/  SEL R29, R37, R58, !P0 ;  /* 0x0000003a251d7207 */ /* 0x000fe40004000000 */
[----:B------:R-:W-:Y:S01]  /*1a50*/  SEL R28, R58, R37, !P0 ;  /* 0x000000253a1c7207 */ /* 0x000fe20004000000 */
[----:B------:R-:W0:Y:S01]  /*1a60*/  SHFL.BFLY PT, R38, R25, 0x1, 0x1f ;  /* 0x0c201f0019267f89 */ /* 0x000e2200000e0000 */
[----:B------:R-:W-:-:S01]  /*1a70*/  FADD R31, R32, R31 ;  /* 0x0000001f201f7221 */ /* 0x000fc20000000000 */
[----:B------:R-:W-:Y:S01]  /*1a80*/  FMUL R5, R5, 1.4426950216293334961 ;  /* 0x3fb8aa3b05057820 */ /* 0x000fe20000400000 */
[----:B------:R-:W-:Y:S01]  /*1a90*/  FMUL R32, R24, 1.4426950216293334961 ;  /* 0x3fb8aa3b18207820 */ /* 0x000fe20000400000 */
[----:B------:R-:W-:Y:S04]  /*1aa0*/  SHFL.IDX PT, R26, R39, R20, 0x1f ;  /* 0x00001f14271a7589 */ /* 0x000fe800000e0000 */
[----:B------:R-:W1:Y:S04]  /*1ab0*/  SHFL.IDX PT, R35, R60, R7, 0x1f ;  /* 0x00001f073c237589 */ /* 0x000e6800000e0000 */
[----:B------:R-:W-:Y:S04]  /*1ac0*/  SHFL.IDX PT, R29, R29, R20, 0x1f ;  /* 0x00001f141d1d7589 */ /* 0x000fe800000e0000 */
[----:B------:R-:W2:Y:S01]  /*1ad0*/  SHFL.IDX PT, R28, R28, R7, 0x1f ;  /* 0x00001f071c1c7589 */ /* 0x000ea200000e0000 */
[----:B------:R-:W3:Y:S08]  /*1ae0*/  MUFU.EX2 R5, R5 ;  /* 0x0000000500057308 */ /* 0x000ef00000000800 */
[----:B------:R-:W4:Y:S01]  /*1af0*/  MUFU.EX2 R32, R32 ;  /* 0x0000002000207308 */ /* 0x000f220000000800 */
[----:B------:R-:W-:-:S01]  /*1b00*/  FADD R31, R34, R31 ;  /* 0x0000001f221f7221 */ /* 0x000fc20000000000 */
[----:B0-----:R-:W-:-:S03]  /*1b10*/  FADD R38, R25, R38 ;  /* 0x0000002619267221 */ /* 0x001fc60000000000 */
[----:B------:R-:W-:Y:S01]  /*1b20*/  FADD R36, R36, R31 ;  /* 0x0000001f24247221 */ /* 0x000fe20000000000 */
[--C-:B-1----:R-:W-:Y:S01]  /*1b30*/  PRMT R24, R26, R11, R35.reuse ;  /* 0x0000000b1a187216 */ /* 0x102fe20000000023 */
[-C--:B---3--:R-:W-:Y:S01]  /*1b40*/  FMUL R42, R42, R5.reuse ;  /* 0x000000052a2a7220 */ /* 0x088fe20000400000 */
[-C--:B------:R-:W-:Y:S01]  /*1b50*/  FMUL R43, R43, R5.reuse ;  /* 0x000000052b2b7220 */ /* 0x080fe20000400000 */
[-C--:B------:R-:W-:Y:S01]  /*1b60*/  FMUL R46, R46, R5.reuse ;  /* 0x000000052e2e7220 */ /* 0x080fe20000400000 */
[-C--:B------:R-:W-:Y:S01]  /*1b70*/  FMUL R47, R47, R5.reuse ;  /* 0x000000052f2f7220 */ /* 0x080fe20000400000 */
[-C--:B------:R-:W-:Y:S01]  /*1b80*/  FMUL R50, R50, R5.reuse ;  /* 0x0000000532327220 */ /* 0x080fe20000400000 */
[-C--:B------:R-:W-:Y:S01]  /*1b90*/  FMUL R51, R51, R5.reuse ;  /* 0x0000000533337220 */ /* 0x080fe20000400000 */
[-C--:B------:R-:W-:Y:S01]  /*1ba0*/  FMUL R54, R54, R5.reuse ;  /* 0x0000000536367220 */ /* 0x080fe20000400000 */
[----:B------:R-:W-:Y:S01]  /*1bb0*/  FMUL R55, R55, R5 ;  /* 0x0000000537377220 */ /* 0x000fe20000400000 */
[-C--:B----4-:R-:W-:Y:S01]  /*1bc0*/  FMUL R40, R40, R32.reuse ;  /* 0x0000002028287220 */ /* 0x090fe20000400000 */
[-C--:B------:R-:W-:Y:S01]  /*1bd0*/  FMUL R41, R41, R32.reuse ;  /* 0x0000002029297220 */ /* 0x080fe20000400000 */
[-C--:B------:R-:W-:Y:S01]  /*1be0*/  FMUL R44, R44, R32.reuse ;  /* 0x000000202c2c7220 */ /* 0x080fe20000400000 */
[-C--:B------:R-:W-:Y:S01]  /*1bf0*/  FMUL R45, R45, R32.reuse ;  /* 0x000000202d2d7220 */ /* 0x080fe20000400000 */
[-C--:B------:R-:W-:Y:S01]  /*1c00*/  FMUL R48, R48, R32.reuse ;  /* 0x0000002030307220 */ /* 0x080fe20000400000 */
[-C--:B------:R-:W-:Y:S01]  /*1c10*/  FMUL R49, R49, R32.reuse ;  /* 0x0000002031317220 */ /* 0x080fe20000400000 */
[-C--:B------:R-:W-:Y:S01]  /*1c20*/  FMUL R52, R52, R32.reuse ;  /* 0x0000002034347220 */ /* 0x080fe20000400000 */
[----:B------:R-:W-:Y:S01]  /*1c30*/  FMUL R53, R53, R32 ;  /* 0x0000002035357220 */ /* 0x000fe20000400000 */
[----:B------:R-:W-:Y:S01]  /*1c40*/  FADD R36, R27, R36 ;  /* 0x000000241b247221 */ /* 0x000fe20000000000 */
[----:B------:R-:W-:-:S02]  /*1c50*/  PRMT R25, R26, R10, R35 ;  /* 0x0000000a1a197216 */ /* 0x000fc40000000023 */
[C-C-:B--2---:R-:W-:Y:S02]  /*1c60*/  PRMT R26, R29.reuse, R11, R28.reuse ;  /* 0x0000000b1d1a7216 */ /* 0x144fe4000000001c */
[----:B------:R-:W-:Y:S02]  /*1c70*/  PRMT R27, R29, R10, R28 ;  /* 0x0000000a1d1b7216 */ /* 0x000fe4000000001c */
[----:B------:R-:W0:Y:S02]  /*1c80*/  SHFL.BFLY PT, R29, R36, 0x2, 0x1f ;  /* 0x0c401f00241d7f89 */ /* 0x000e2400000e0000 */
[----:B------:R-:W-:-:S06]  /*1c90*/  WARPGROUP.ARRIVE ;  /* 0x00000000000079c5 */ /* 0x000fcc0000000000 */
[----:B------:R-:W-:Y:S01]  /*1ca0*/  QGMMA.64x32x32.F32.E4M3.E4M3 R40, R24, gdesc[UR8], R40, gsb0 ;  /* 0x0060000818287df3 */ /* 0x000fe20008000828 */
[----:B------:R-:W-:-:S04]  /*1cb0*/  UIADD3 UR5, UP0, UR5, 0x20, URZ ;  /* 0x0000002005057890 */ /* 0x000fc8000ff1e03f */
[----:B------:R-:W-:Y:S01]  /*1cc0*/  UIADD3.X UR6, URZ, UR6, URZ, UP0, !UPT ;  /* 0x000000063f067290 */ /* 0x000fe200087fe43f */
[----:B0-----:R-:W-:-:S05]  /*1cd0*/  FADD R29, R36, R29 ;  /* 0x0000001d241d7221 */ /* 0x001fca0000000000 */
[----:B------:R-:W0:Y:S01]  /*1ce0*/  SHFL.BFLY PT, R28, R29, 0x1, 0x1f ;  /* 0x0c201f001d1c7f89 */ /* 0x000e2200000e0000 */
[----:B------:R-:W-:Y:S01]  /*1cf0*/  IMAD.U32 R34, RZ, RZ, UR6 ;  /* 0x00000006ff227e24 */ /* 0x000fe2000f8e00ff */
[----:B------:R-:W-:-:S04]  /*1d00*/  ISETP.LE.U32.AND P0, PT, R3, UR5, PT ;  /* 0x0000000503007c0c */ /* 0x000fc8000bf03070 */
[----:B------:R-:W-:Y:S01]  /*1d10*/  ISETP.GE.U32.AND.EX P0, PT, R34, RZ, PT, P0 ;  /* 0x000000ff2200720c */ /* 0x000fe20003f06100 */
[----:B------:R-:W-:Y:S01]  /*1d20*/  ULEA UR4, UR15, UR4, 0x5 ;  /* 0x000000040f047291 */ /* 0x000fe2000f8e283f */
[----:B------:R-:W-:Y:S01]  /*1d30*/  FFMA R22, R5, R22, R38 ;  /* 0x0000001605167223 */ /* 0x000fe20000000026 */
[----:B------:R-:W-:Y:S02]  /*1d40*/  IMAD R6, R13, 0x20, R6 ;  /* 0x000000200d067824 */ /* 0x000fe400078e0206 */
[----:B------:R-:W-:Y:S02]  /*1d50*/  IMAD.MOV.U32 R56, RZ, RZ, R33 ;  /* 0x000000ffff387224 */ /* 0x000fe400078e0021 */
[----:B------:R-:W-:Y:S02]  /*1d60*/  IMAD.MOV.U32 R5, RZ, RZ, R30 ;  /* 0x000000ffff057224 */ /* 0x000fe400078e001e */
[----:B0-----:R-:W-:Y:S01]  /*1d70*/  FADD R31, R29, R28 ;  /* 0x0000001c1d1f7221 */ /* 0x001fe20000000000 */
[----:B------:R-:W-:-:S03]  /*1d80*/  WARPGROUP.DEPBAR.LE gsb0, 0x0 ;  /* 0x00008000000079c5 */ /* 0x000fc60000010000 */
[----:B------:R-:W-:Y:S01]  /*1d90*/  FFMA R57, R32, R57, R31 ;  /* 0x0000003920397223 */ /* 0x000fe2000000001f */
[----:B------:R-:W-:Y:S06]  /*1da0*/  @!P0 BRA `(.L_x_1) ;  /* 0xffffffec00e88947 */ /* 0x000fec000383ffff */
.L_x_0:
[----:B------:R-:W-:Y:S01]  /*1db0*/  FMUL R3, R54, 0.25 ;  /* 0x3e80000036037820 */ /* 0x000fe20000400000 */
[----:B------:R-:W-:Y:S01]  /*1dc0*/  FSETP.GT.AND P0, PT, |R22|, 8.50705917302346158658e+37, PT ;  /* 0x7e8000001600780b */ /* 0x000fe20003f04200 */
[----:B------:R-:W-:Y:S01]  /*1dd0*/  FMUL R4, R55, 0.25 ;  /* 0x3e80000037047820 */ /* 0x000fe20000400000 */
[----:B------:R-:W-:Y:S01]  /*1de0*/  FSETP.GT.AND P1, PT, |R57|, 8.50705917302346158658e+37, PT ;  /* 0x7e8000003900780b */ /* 0x000fe20003f24200 */
[----:B------:R-:W-:Y:S01]  /*1df0*/  FMUL R6, R51, 0.25 ;  /* 0x3e80000033067820 */ /* 0x000fe20000400000 */
[----:B------:R-:W-:Y:S01]  /*1e00*/  FSEL R54, R3, R54, P0 ;  /* 0x0000003603367208 */ /* 0x000fe20000000000 */
[----:B------:R-:W-:Y:S01]  /*1e10*/  FMUL R3, R46, 0.25 ;  /* 0x3e8000002e037820 */ /* 0x000fe20000400000 */
[----:B------:R-:W-:Y:S01]  /*1e20*/  FSEL R55, R4, R55, P0 ;  /* 0x0000003704377208 */ /* 0x000fe20000000000 */
[----:B------:R-:W-:Y:S01]  /*1e30*/  FMUL R4, R47, 0.25 ;  /* 0x3e8000002f047820 */ /* 0x000fe20000400000 */
[----:B------:R-:W-:Y:S01]  /*1e40*/  FMUL R5, R50, 0.25 ;  /* 0x3e80000032057820 */ /* 0x000fe20000400000 */
[----:B------:R-:W-:Y:S01]  /*1e50*/  FSEL R51, R6, R51, P0 ;  /* 0x0000003306337208 */ /* 0x000fe20000000000 */
        /* <DEDUP_REMOVED lines=14> */
[----:B------:R-:W-:Y:S01]  /*1f40*/  IMAD.SHL.U32 R3, R2, 0x8, RZ ;  /* 0x0000000802037824 */ /* 0x000fe200078e00ff */
[----:B------:R-:W-:Y:S01]  /*1f50*/  FSEL R42, R5, R42, P0 ;  /* 0x0000002a052a7208 */ /* 0x000fe20000000000 */
[----:B------:R-:W-:Y:S01]  /*1f60*/  FMUL R5, R48, 0.25 ;  /* 0x3e80000030057820 */ /* 0x000fe20000400000 */
[----:B------:R-:W-:Y:S01]  /*1f70*/  FSETP.GEU.AND P4, PT, |R22|, 1.175494350822287508e-38, PT ;  /* 0x008000001600780b */ /* 0x000fe20003f8e200 */
[----:B------:R-:W-:Y:S01]  /*1f80*/  FMUL R13, R40, 0.25 ;  /* 0x3e800000280d7820 */ /* 0x000fe20000400000 */
[----:B------:R-:W-:Y:S01]  /*1f90*/  FSEL R45, R4, R45, P1 ;  /* 0x0000002d042d7208 */ /* 0x000fe20000800000 */
[----:B------:R-:W-:Y:S01]  /*1fa0*/  FMUL R4, R41, 0.25 ;  /* 0x3e80000029047820 */ /* 0x000fe20000400000 */
[----:B------:R-:W-:Y:S01]  /*1fb0*/  LOP3.LUT R10, R3, 0xf80, RZ, 0xc0, !PT ;  /* 0x00000f80030a7812 */ /* 0x000fe200078ec0ff */
[----:B------:R-:W-:Y:S01]  /*1fc0*/  FMUL R3, R22, 8388608 ;  /* 0x4b00000016037820 */ /* 0x000fe20000400000 */
[----:B------:R-:W-:Y:S01]  /*1fd0*/  LOP3.LUT R7, R2, 0x7, RZ, 0xc0, !PT ;  /* 0x0000000702077812 */ /* 0x000fe200078ec0ff */
[----:B-1----:R-:W-:Y:S01]  /*1fe0*/  IMAD.MOV.U32 R20, RZ, RZ, 0x3dc6b27f ;  /* 0x3dc6b27fff147424 */ /* 0x002fe200078e00ff */
[----:B------:R-:W-:Y:S01]  /*1ff0*/  FSETP.GEU.AND P3, PT, R22, 1.175494350822287508e-38, PT ;  /* 0x008000001600780b */ /* 0x000fe20003f6e000 */
[----:B------:R-:W-:Y:S01]  /*2000*/  BAR.SYNC.DEFER_BLOCKING 0x0 ;  /* 0x0000000000007b1d */ /* 0x000fe20000010000 */
[----:B------:R-:W-:Y:S01]  /*2010*/  FSEL R49, R6, R49, P1 ;  /* 0x0000003106317208 */ /* 0x000fe20000800000 */
[----:B------:R-:W-:Y:S01]  /*2020*/  IMAD.SHL.U32 R6, R2, 0x4, RZ ;  /* 0x0000000402067824 */ /* 0x000fe200078e00ff */
[----:B------:R-:W-:Y:S01]  /*2030*/  FSETP.GEU.AND P5, PT, |R57|, 1.175494350822287508e-38, PT ;  /* 0x008000003900780b */ /* 0x000fe20003fae200 */
[----:B------:R-:W-:Y:S01]  /*2040*/  @!P4 FMUL R55, R55, 16777216 ;  /* 0x4b8000003737c820 */ /* 0x000fe20000400000 */
[----:B------:R-:W-:Y:S01]  /*2050*/  FSEL R48, R5, R48, P1 ;  /* 0x0000003005307208 */ /* 0x000fe20000800000 */
[----:B------:R-:W-:Y:S01]  /*2060*/  @!P4 FMUL R54, R54, 16777216 ;  /* 0x4b8000003636c820 */ /* 0x000fe20000400000 */
[----:B------:R-:W-:Y:S01]  /*2070*/  LEA R5, R7, UR7, 0x4 ;  /* 0x0000000707057c11 */ /* 0x000fe2000f8e20ff */
[----:B------:R-:W-:Y:S01]  /*2080*/  @!P4 FMUL R51, R51, 16777216 ;  /* 0x4b8000003333c820 */ /* 0x000fe20000400000 */
[----:B------:R-:W-:Y:S01]  /*2090*/  FSEL R41, R4, R41, P1 ;  /* 0x0000002904297208 */ /* 0x000fe20000800000 */
[----:B------:R-:W-:Y:S01]  /*20a0*/  FMUL R4, R57, 8388608 ;  /* 0x4b00000039047820 */ /* 0x000fe20000400000 */
[----:B------:R-:W-:Y:S01]  /*20b0*/  FSEL R8, R3, R22, !P3 ;  /* 0x0000001603087208 */ /* 0x000fe20005800000 */
[----:B------:R-:W-:Y:S01]  /*20c0*/  @P0 FMUL R22, R22, 0.25 ;  /* 0x3e80000016160820 */ /* 0x000fe20000400000 */
[----:B------:R-:W-:Y:S01]  /*20d0*/  FSETP.GEU.AND P2, PT, R57, 1.175494350822287508e-38, PT ;  /* 0x008000003900780b */ /* 0x000fe20003f4e000 */
[----:B------:R-:W-:Y:S01]  /*20e0*/  IMAD R7, R7, -0x8, R5 ;  /* 0xfffffff807077824 */ /* 0x000fe200078e0205 */
[----:B------:R-:W-:Y:S01]  /*20f0*/  LOP3.LUT R6, R6, 0x3c0, RZ, 0xc0, !PT ;  /* 0x000003c006067812 */ /* 0x000fe200078ec0ff */
[----:B------:R-:W-:Y:S01]  /*2100*/  @!P4 FMUL R22, R22, 16777216 ;  /* 0x4b8000001616c820 */ /* 0x000fe20000400000 */
[----:B------:R-:W-:Y:S01]  /*2110*/  LOP3.LUT R14, R2, 0x8, RZ, 0xc0, !PT ;  /* 0x00000008020e7812 */ /* 0x000fe200078ec0ff */
[----:B------:R-:W-:Y:S01]  /*2120*/  @!P4 FMUL R50, R50, 16777216 ;  /* 0x4b8000003232c820 */ /* 0x000fe20000400000 */
[----:B------:R-:W-:Y:S01]  /*2130*/  FSEL R9, R4, R57, !P2 ;  /* 0x0000003904097208 */ /* 0x000fe20005000000 */
[----:B------:R-:W-:Y:S01]  /*2140*/  @P1 FMUL R57, R57, 0.25 ;  /* 0x3e80000039391820 */ /* 0x000fe20000400000 */
[----:B------:R-:W-:Y:S01]  /*2150*/  IMAD.IADD R17, R6, 0x1, R7 ;  /* 0x0000000106117824 */ /* 0x000fe200078e0207 */
[----:B------:R-:W0:Y:S01]  /*2160*/  MUFU.RCP R22, R22 ;  /* 0x0000001600167308 */ /* 0x000e220000001000 */
[----:B------:R-:W-:-:S02]  /*2170*/  IMAD R3, R14, 0x200, R5 ;  /* 0x000002000e037824 */ /* 0x000fc400078e0205 */
[----:B------:R-:W-:Y:S01]  /*2180*/  @!P5 FMUL R57, R57, 16777216 ;  /* 0x4b8000003939d820 */ /* 0x000fe20000400000 */
[----:B------:R-:W-:Y:S01]  /*2190*/  VIADD R4, R9, 0xc0cafb0d ;  /* 0xc0cafb0d09047836 */ /* 0x000fe20000000000 */
[----:B------:R-:W-:Y:S01]  /*21a0*/  FSEL R11, RZ, -23, P2 ;  /* 0xc1b80000ff0b7808 */ /* 0x000fe20001000000 */
[----:B------:R-:W-:Y:S01]  /*21b0*/  IMAD.IADD R10, R10, 0x1, R3 ;  /* 0x000000010a0a7824 */ /* 0x000fe200078e0203 */
[----:B------:R-:W-:Y:S01]  /*21c0*/  LEA.HI R3, R14, R17, RZ, 0x1f ;  /* 0x000000110e037211 */ /* 0x000fe200078ff8ff */
[----:B------:R-:W-:Y:S01]  /*21d0*/  VIADD R5, R8, 0xc0cafb0d ;  /* 0xc0cafb0d08057836 */ /* 0x000fe20000000000 */
[----:B------:R-:W1:Y:S01]  /*21e0*/  MUFU.RCP R14, R57 ;  /* 0x00000039000e7308 */ /* 0x000e620000001000 */
[----:B------:R-:W-:Y:S01]  /*21f0*/  LOP3.LUT R4, R4, 0xff800000, RZ, 0xc0, !PT ;  /* 0xff80000004047812 */ /* 0x000fe200078ec0ff */
[----:B------:R-:W-:Y:S01]  /*2200*/  @!P4 FMUL R47, R47, 16777216 ;  /* 0x4b8000002f2fc820 */ /* 0x000fe20000400000 */
[----:B------:R-:W-:Y:S01]  /*2210*/  FSEL R15, R13, R40, P1 ;  /* 0x000000280d0f7208 */ /* 0x000fe20000800000 */
[----:B------:R-:W-:Y:S01]  /*2220*/  @!P4 FMUL R46, R46, 16777216 ;  /* 0x4b8000002e2ec820 */ /* 0x000fe20000400000 */
[----:B------:R-:W-:Y:S01]  /*2230*/  LOP3.LUT R5, R5, 0xff800000, RZ, 0xc0, !PT ;  /* 0xff80000005057812 */ /* 0x000fe200078ec0ff */
[----:B------:R-:W-:Y:S01]  /*2240*/  @!P4 FMUL R43, R43, 16777216 ;  /* 0x4b8000002b2bc820 */ /* 0x000fe20000400000 */
[----:B------:R-:W-:Y:S01]  /*2250*/  I2FP.F32.S32 R6, R4 ;  /* 0x0000000400067245 */ /* 0x000fe20000201400 */
[----:B------:R-:W-:Y:S01]  /*2260*/  @!P4 FMUL R42, R42, 16777216 ;  /* 0x4b8000002a2ac820 */ /* 0x000fe20000400000 */
[----:B------:R-:W-:Y:S01]  /*2270*/  FSEL R12, RZ, -23, P3 ;  /* 0xc1b80000ff0c7808 */ /* 0x000fe20001800000 */
[----:B------:R-:W-:Y:S01]  /*2280*/  @!P5 FMUL R53, R53, 16777216 ;  /* 0x4b8000003535d820 */ /* 0x000fe20000400000 */
[----:B------:R-:W-:Y:S01]  /*2290*/  I2FP.F32.S32 R7, R5 ;  /* 0x0000000500077245 */ /* 0x000fe20000201400 */
[----:B------:R-:W-:Y:S01]  /*22a0*/  FFMA.FTZ R11, R6, 1.1920928955078125e-07, R11 ;  /* 0x34000000060b7823 */ /* 0x000fe2000001000b */
[----:B------:R-:W-:Y:S01]  /*22b0*/  @!P5 FMUL R52, R52, 16777216 ;  /* 0x4b8000003434d820 */ /* 0x000fe20000400000 */
[----:B------:R-:W-:Y:S01]  /*22c0*/  @!P5 FMUL R49, R49, 16777216 ;  /* 0x4b8000003131d820 */ /* 0x000fe20000400000 */
[----:B------:R-:W-:Y:S01]  /*22d0*/  @!P5 FMUL R45, R45, 16777216 ;  /* 0x4b8000002d2dd820 */ /* 0x000fe20000400000 */
[----:B------:R-:W-:Y:S01]  /*22e0*/  @!P5 FMUL R44, R44, 16777216 ;  /* 0x4b8000002c2cd820 */ /* 0x000fe20000400000 */
[----:B------:R-:W-:Y:S01]  /*22f0*/  @!P5 FMUL R41, R41, 16777216 ;  /* 0x4b8000002929d820 */ /* 0x000fe20000400000 */
[----:B------:R-:W-:Y:S01]  /*2300*/  @!P5 FMUL R15, R15, 16777216 ;  /* 0x4b8000000f0fd820 */ /* 0x000fe20000400000 */
[C---:B0-----:R-:W-:Y:S01]  /*2310*/  FMUL R6, R22.reuse, R55 ;  /* 0x0000003716067220 */ /* 0x041fe20000400000 */
[C---:B------:R-:W-:Y:S01]  /*2320*/  FMUL R13, R22.reuse, R54 ;  /* 0x00000036160d7220 */ /* 0x040fe20000400000 */
[C---:B------:R-:W-:Y:S01]  /*2330*/  FMUL R51, R22.reuse, R51 ;  /* 0x0000003316337220 */ /* 0x040fe20000400000 */
[C---:B------:R-:W-:Y:S01]  /*2340*/  FMUL R50, R22.reuse, R50 ;  /* 0x0000003216327220 */ /* 0x040fe20000400000 */
[C---:B------:R-:W-:Y:S01]  /*2350*/  FMUL R47, R22.reuse, R47 ;  /* 0x0000002f162f7220 */ /* 0x040fe20000400000 */
[C---:B------:R-:W-:Y:S01]  /*2360*/  FMUL R46, R22.reuse, R46 ;  /* 0x0000002e162e7220 */ /* 0x040fe20000400000 */
[----:B------:R-:W-:Y:S01]  /*2370*/  FMUL R43, R22, R43 ;  /* 0x0000002b162b7220 */ /* 0x000fe20000400000 */
[----:B------:R-:W-:Y:S01]  /*2380*/  @!P5 FMUL R48, R48, 16777216 ;  /* 0x4b8000003030d820 */ /* 0x000fe20000400000 */
[----:B------:R-:W-:Y:S01]  /*2390*/  FMUL R22, R22, R42 ;  /* 0x0000002a16167220 */ /* 0x000fe20000400000 */
[----:B------:R-:W-:Y:S01]  /*23a0*/  FFMA.FTZ R12, R7, 1.1920928955078125e-07, R12 ;  /* 0x34000000070c7823 */ /* 0x000fe2000001000c */
[C---:B-1----:R-:W-:Y:S01]  /*23b0*/  FMUL R7, R14.reuse, R53 ;  /* 0x000000350e077220 */ /* 0x042fe20000400000 */
[C---:B------:R-:W-:Y:S01]  /*23c0*/  FMUL R52, R14.reuse, R52 ;  /* 0x000000340e347220 */ /* 0x040fe20000400000 */
[C---:B------:R-:W-:Y:S01]  /*23d0*/  FMUL R41, R14.reuse, R41 ;  /* 0x000000290e297220 */ /* 0x040fe20000400000 */
[C---:B------:R-:W-:Y:S01]  /*23e0*/  FMUL R16, R14.reuse, R15 ;  /* 0x0000000f0e107220 */ /* 0x040fe20000400000 */
[C---:B------:R-:W-:Y:S01]  /*23f0*/  FMUL R45, R14.reuse, R45 ;  /* 0x0000002d0e2d7220 */ /* 0x040fe20000400000 */
[C---:B------:R-:W-:Y:S01]  /*2400*/  FMUL R44, R14.reuse, R44 ;  /* 0x0000002c0e2c7220 */ /* 0x040fe20000400000 */
[C---:B------:R-:W-:Y:S01]  /*2410*/  FMUL R49, R14.reuse, R49 ;  /* 0x000000310e317220 */ /* 0x040fe20000400000 */
[----:B------:R-:W-:Y:S01]  /*2420*/  FMUL R14, R14, R48 ;  /* 0x000000300e0e7220 */ /* 0x000fe20000400000 */
[----:B------:R-:W-:Y:S01]  /*2430*/  F2FP.SATFINITE.E4M3.F32.PACK_AB_MERGE_C R22, R43, R22, RZ ;  /* 0x000000162b16723e */ /* 0x000fe200048070ff */
[----:B------:R-:W-:Y:S01]  /*2440*/  ULDC.64 UR4, c[0x0][0x270] ;  /* 0x00009c0000047ab9 */ /* 0x000fe20000000a00 */
[----:B------:R-:W-:Y:S01]  /*2450*/  F2FP.SATFINITE.E4M3.F32.PACK_AB_MERGE_C R46, R47, R46, RZ ;  /* 0x0000002e2f2e723e */ /* 0x000fe200048070ff */
[----:B------:R-:W-:Y:S01]  /*2460*/  UIMAD UR4, UR12, UR4, URZ ;  /* 0x000000040c0472a4 */ /* 0x000fe2000f8e023f */
[----:B------:R-:W-:-:S02]  /*2470*/  F2FP.SATFINITE.E4M3.F32.PACK_AB_MERGE_C R50, R51, R50, RZ ;  /* 0x000000323332723e */ /* 0x000fc400048070ff */
[----:B------:R-:W-:Y:S01]  /*2480*/  F2FP.SATFINITE.E4M3.F32.PACK_AB_MERGE_C R41, R41, R16, RZ ;  /* 0x000000102929723e */ /* 0x000fe200048070ff */
[----:B------:R-:W-:Y:S01]  /*2490*/  IMAD.IADD R16, R8, 0x1, -R5 ;  /* 0x0000000108107824 */ /* 0x000fe200078e0a05 */
[----:B------:R-:W-:Y:S02]  /*24a0*/  F2FP.SATFINITE.E4M3.F32.PACK_AB_MERGE_C R44, R45, R44, RZ ;  /* 0x0000002c2d2c723e */ /* 0x000fe400048070ff */
[----:B------:R-:W-:Y:S01]  /*24b0*/  F2FP.SATFINITE.E4M3.F32.PACK_AB_MERGE_C R14, R49, R14, RZ ;  /* 0x0000000e310e723e */ /* 0x000fe200048070ff */
[----:B------:R-:W-:Y:S01]  /*24c0*/  FADD R16, R16, -1 ;  /* 0xbf80000010107421 */ /* 0x000fe20000000000 */
[----:B------:R-:W-:Y:S01]  /*24d0*/  F2FP.SATFINITE.E4M3.F32.PACK_AB_MERGE_C R6, R6, R13, RZ ;  /* 0x0000000d0606723e */ /* 0x000fe200048070ff */
[----:B------:R-:W-:Y:S01]  /*24e0*/  IMAD.IADD R13, R9, 0x1, -R4 ;  /* 0x00000001090d7824 */ /* 0x000fe200078e0a04 */
[----:B------:R-:W-:Y:S02]  /*24f0*/  LOP3.LUT R22, R22, 0xffff, RZ, 0xc0, !PT ;  /* 0x0000ffff16167812 */ /* 0x000fe400078ec0ff */
[----:B------:R-:W-:Y:S01]  /*2500*/  LOP3.LUT R25, R50, 0xffff, RZ, 0xc0, !PT ;  /* 0x0000ffff32197812 */ /* 0x000fe200078ec0ff */
[----:B------:R-:W-:Y:S01]  /*2510*/  FADD R13, R13, -1 ;  /* 0xbf8000000d0d7421 */ /* 0x000fe20000000000 */
[----:B------:R-:W-:-:S02]  /*2520*/  LOP3.LUT R23, R46, 0xffff, RZ, 0xc0, !PT ;  /* 0x0000ffff2e177812 */ /* 0x000fc400078ec0ff */
[----:B------:R-:W-:Y:S02]  /*2530*/  LOP3.LUT R41, R41, 0xffff, RZ, 0xc0, !PT ;  /* 0x0000ffff29297812 */ /* 0x000fe400078ec0ff */
[----:B------:R-:W-:Y:S02]  /*2540*/  LOP3.LUT R19, R14, 0xffff, RZ, 0xc0, !PT ;  /* 0x0000ffff0e137812 */ /* 0x000fe400078ec0ff */
[----:B------:R-:W-:Y:S02]  /*2550*/  LOP3.LUT R44, R44, 0xffff, RZ, 0xc0, !PT ;  /* 0x0000ffff2c2c7812 */ /* 0x000fe400078ec0ff */
[--C-:B------:R-:W-:Y:S02]  /*2560*/  PRMT R14, R25, 0x3340, R0.reuse ;  /* 0x00003340190e7816 */ /* 0x100fe40000000000 */
[----:B------:R-:W-:Y:S02]  /*2570*/  PRMT R17, R22, 0x3340, R23 ;  /* 0x0000334016117816 */ /* 0x000fe40000000017 */
[----:B------:R-:W-:-:S02]  /*2580*/  PRMT R5, R19, 0x3340, R0 ;  /* 0x0000334013057816 */ /* 0x000fc40000000000 */
[----:B------:R-:W-:Y:S02]  /*2590*/  PRMT R4, R41, 0x3340, R44 ;  /* 0x0000334029047816 */ /* 0x000fe4000000002c */
[----:B------:R-:W-:Y:S01]  /*25a0*/  PRMT R17, R17, 0x5410, R14 ;  /* 0x0000541011117816 */ /* 0x000fe2000000000e */
[CC--:B------:R-:W-:Y:S01]  /*25b0*/  FFMA.FTZ R14, R13.reuse, R20.reuse, -0.16845393180847167969 ;  /* 0xbe2c7f300d0e7423 */ /* 0x0c0fe20000010014 */
[----:B------:R-:W-:Y:S01]  /*25c0*/  PRMT R4, R4, 0x5410, R5 ;  /* 0x0000541004047816 */ /* 0x000fe20000000005 */
[C---:B------:R-:W-:Y:S01]  /*25d0*/  FFMA.FTZ R5, R16.reuse, R20, -0.16845393180847167969 ;  /* 0xbe2c7f3010057423 */ /* 0x040fe20000010014 */
[----:B------:R-:W-:Y:S01]  /*25e0*/  SHF.R.U32.HI R18, RZ, 0x8, R44 ;  /* 0x00000008ff127819 */ /* 0x000fe2000001162c */
[C---:B------:R-:W-:Y:S01]  /*25f0*/  FFMA.FTZ R14, R13.reuse, R14, 0.1716887056827545166 ;  /* 0x3e2fcf2a0d0e7423 */ /* 0x040fe2000001000e */
[----:B------:R-:W-:Y:S01]  /*2600*/  SHF.R.U32.HI R15, RZ, 0x8, R41 ;  /* 0x00000008ff0f7819 */ /* 0x000fe20000011629 */
[----:B------:R-:W-:Y:S01]  /*2610*/  FFMA.FTZ R5, R16, R5, 0.1716887056827545166 ;  /* 0x3e2fcf2a10057423 */ /* 0x000fe20000010005 */
[----:B------:R-:W-:Y:S01]  /*2620*/  LOP3.LUT R18, R18, 0xffff, RZ, 0xc0, !PT ;  /* 0x0000ffff12127812 */ /* 0x000fe200078ec0ff */
[----:B------:R-:W-:Y:S01]  /*2630*/  FFMA.FTZ R14, R13, R14, -0.17900948226451873779 ;  /* 0xbe374e430d0e7423 */ /* 0x000fe2000001000e */
[----:B------:R-:W-:Y:S01]  /*2640*/  LOP3.LUT R15, R15, 0xffff, RZ, 0xc0, !PT ;  /* 0x0000ffff0f0f7812 */ /* 0x000fe200078ec0ff */
[C---:B------:R-:W-:Y:S01]  /*2650*/  FFMA.FTZ R5, R16.reuse, R5, -0.17900948226451873779 ;  /* 0xbe374e4310057423 */ /* 0x040fe20000010005 */
[----:B------:R-:W-:Y:S01]  /*2660*/  SHF.R.U32.HI R19, RZ, 0x8, R19 ;  /* 0x00000008ff137819 */ /* 0x000fe20000011613 */
[----:B------:R-:W-:Y:S01]  /*2670*/  FFMA.FTZ R14, R13, R14, 0.20512372255325317383 ;  /* 0x3e520bf40d0e7423 */ /* 0x000fe2000001000e */
[----:B------:R-:W-:Y:S01]  /*2680*/  PRMT R20, R15, 0x3340, R18 ;  /* 0x000033400f147816 */ /* 0x000fe20000000012 */
[C---:B------:R-:W-:Y:S01]  /*2690*/  FFMA.FTZ R5, R16.reuse, R5, 0.20512372255325317383 ;  /* 0x3e520bf410057423 */ /* 0x040fe20000010005 */
[----:B------:R-:W-:Y:S01]  /*26a0*/  SHF.R.U32.HI R15, RZ, 0x8, R22 ;  /* 0x00000008ff0f7819 */ /* 0x000fe20000011616 */
[----:B------:R-:W-:Y:S01]  /*26b0*/  FFMA.FTZ R14, R13, R14, -0.24046532809734344482 ;  /* 0xbe763c8b0d0e7423 */ /* 0x000fe2000001000e */
[----:B------:R-:W-:Y:S01]  /*26c0*/  SHF.R.U32.HI R18, RZ, 0x8, R23 ;  /* 0x00000008ff127819 */ /* 0x000fe20000011617 */
[----:B------:R-:W-:Y:S01]  /*26d0*/  FFMA.FTZ R5, R16, R5, -0.24046532809734344482 ;  /* 0xbe763c8b10057423 */ /* 0x000fe20000010005 */
[----:B------:R-:W-:Y:S01]  /*26e0*/  LOP3.LUT R19, R19, 0xffff, RZ, 0xc0, !PT ;  /* 0x0000ffff13137812 */ /* 0x000fe200078ec0ff */
[----:B------:R-:W-:Y:S01]  /*26f0*/  FFMA.FTZ R14, R13, R14, 0.28857114911079406738 ;  /* 0x3e93bf990d0e7423 */ /* 0x000fe2000001000e */
[----:B------:R-:W-:Y:S01]  /*2700*/  LOP3.LUT R18, R18, 0xffff, RZ, 0xc0, !PT ;  /* 0x0000ffff12127812 */ /* 0x000fe200078ec0ff */
[C---:B------:R-:W-:Y:S01]  /*2710*/  FFMA.FTZ R5, R16.reuse, R5, 0.28857114911079406738 ;  /* 0x3e93bf9910057423 */ /* 0x040fe20000010005 */
[----:B------:R-:W-:Y:S01]  /*2720*/  LOP3.LUT R15, R15, 0xffff, RZ, 0xc0, !PT ;  /* 0x0000ffff0f0f7812 */ /* 0x000fe200078ec0ff */
[----:B------:R-:W-:Y:S01]  /*2730*/  FFMA.FTZ R14, R13, R14, -0.36067417263984680176 ;  /* 0xbeb8aa490d0e7423 */ /* 0x000fe2000001000e */
[----:B------:R-:W-:Y:S01]  /*2740*/  F2FP.SATFINITE.E4M3.F32.PACK_AB_MERGE_C R7, R7, R52, RZ ;  /* 0x000000340707723e */ /* 0x000fe200048070ff */
[----:B------:R-:W-:Y:S01]  /*2750*/  FFMA.FTZ R5, R16, R5, -0.36067417263984680176 ;  /* 0xbeb8aa4910057423 */ /* 0x000fe20000010005 */
[----:B------:R-:W-:Y:S01]  /*2760*/  PRMT R21, R19, 0x3340, R0 ;  /* 0x0000334013157816 */ /* 0x000fe20000000000 */
[----:B------:R-:W-:Y:S01]  /*2770*/  FFMA.FTZ R14, R13, R14, 0.48089820146560668945 ;  /* 0x3ef6384a0d0e7423 */ /* 0x000fe2000001000e */
[----:B------:R-:W-:-:S02]  /*2780*/  PRMT R18, R15, 0x3340, R18 ;  /* 0x000033400f127816 */ /* 0x000fc40000000012 */
[----:B------:R-:W-:Y:S02]  /*2790*/  SHF.R.U32.HI R19, RZ, 0x8, R25 ;  /* 0x00000008ff137819 */ /* 0x000fe40000011619 */
[----:B------:R-:W-:Y:S02]  /*27a0*/  PRMT R20, R20, 0x5410, R21 ;  /* 0x0000541014147816 */ /* 0x000fe40000000015 */
[----:B------:R-:W-:Y:S01]  /*27b0*/  LOP3.LUT R15, R7, 0xffff, RZ, 0xc0, !PT ;  /* 0x0000ffff070f7812 */ /* 0x000fe200078ec0ff */
[----:B------:R-:W-:Y:S01]  /*27c0*/  FFMA.FTZ R7, R16, R5, 0.48089820146560668945 ;  /* 0x3ef6384a10077423 */ /* 0x000fe20000010005 */
[----:B------:R-:W-:Y:S02]  /*27d0*/  LOP3.LUT R19, R19, 0xffff, RZ, 0xc0, !PT ;  /* 0x0000ffff13137812 */ /* 0x000fe400078ec0ff */
[--C-:B------:R-:W-:Y:S01]  /*27e0*/  PRMT R5, R20, 0x5210, R15.reuse ;  /* 0x0000521014057816 */ /* 0x100fe2000000000f */
[----:B------:R-:W-:Y:S01]  /*27f0*/  FFMA.FTZ R20, R13, R14, -0.72134751081466674805 ;  /* 0xbf38aa3b0d147423 */ /* 0x000fe2000001000e */
[----:B------:R-:W-:Y:S01]  /*2800*/  PRMT R4, R4, 0x4210, R15 ;  /* 0x0000421004047816 */ /* 0x000fe2000000000f */
[C---:B------:R-:W-:Y:S01]  /*2810*/  FFMA.FTZ R7, R16.reuse, R7, -0.72134751081466674805 ;  /* 0xbf38aa3b10077423 */ /* 0x040fe20000010007 */
[----:B------:R-:W0:Y:S01]  /*2820*/  LDC.64 R14, c[0x0][0x228] ;  /* 0x00008a00ff0e7b82 */ /* 0x000e220000000a00 */
[----:B------:R-:W-:Y:S01]  /*2830*/  PRMT R19, R19, 0x3340, R0 ;  /* 0x0000334013137816 */ /* 0x000fe20000000000 */
[----:B------:R-:W-:Y:S01]  /*2840*/  FMUL R20, R13, R20 ;  /* 0x000000140d147220 */ /* 0x000fe20000400000 */
[----:B------:R-:W-:Y:S01]  /*2850*/  FMUL R7, R16, R7 ;  /* 0x0000000710077220 */ /* 0x000fe20000400000 */
[----:B------:R-:W-:-:S02]  /*2860*/  LOP3.LUT R22, R6, 0xffff, RZ, 0xc0, !PT ;  /* 0x0000ffff06167812 */ /* 0x000fc400078ec0ff */
[----:B------:R-:W-:Y:S01]  /*2870*/  PRMT R21, R18, 0x5410, R19 ;  /* 0x0000541012157816 */ /* 0x000fe20000000013 */
[C---:B------:R-:W-:Y:S01]  /*2880*/  FMUL R19, R16.reuse, R7 ;  /* 0x0000000710137220 */ /* 0x040fe20000400000 */
[----:B------:R-:W-:Y:S01]  /*2890*/  FMUL R20, R13, R20 ;  /* 0x000000140d147220 */ /* 0x000fe20000400000 */
[--C-:B------:R-:W-:Y:S01]  /*28a0*/  PRMT R6, R17, 0x4210, R22.reuse ;  /* 0x0000421011067816 */ /* 0x100fe20000000016 */
[----:B------:R-:W1:Y:S01]  /*28b0*/  LDC R18, c[0x0][0x278] ;  /* 0x00009e00ff127b82 */ /* 0x000e620000000800 */
[----:B------:R-:W-:Y:S01]  /*28c0*/  PRMT R7, R21, 0x5210, R22 ;  /* 0x0000521015077816 */ /* 0x000fe20000000016 */
[----:B------:R-:W-:Y:S01]  /*28d0*/  FFMA.FTZ R20, R13, 1.4426950216293334961, R20 ;  /* 0x3fb8aa3b0d147823 */ /* 0x000fe20000010014 */
[----:B------:R-:W-:Y:S01]  /*28e0*/  ISETP.GE.U32.AND P1, PT, R9, 0x7f800000, PT ;  /* 0x7f8000000900780c */ /* 0x000fe20003f26070 */
[----:B------:R-:W-:Y:S01]  /*28f0*/  FFMA.FTZ R19, R16, 1.4426950216293334961, R19 ;  /* 0x3fb8aa3b10137823 */ /* 0x000fe20000010013 */
[----:B------:R-:W-:Y:S01]  /*2900*/  ISETP.GE.U32.AND P2, PT, R8, 0x7f800000, PT ;  /* 0x7f8000000800780c */ /* 0x000fe20003f46070 */
[----:B------:R2:W-:Y:S01]  /*2910*/  STSM.16.M88.4 [R10], R4 ;  /* 0x000000040a007844 */ /* 0x0005e20000000200 */
[----:B------:R-:W-:Y:S01]  /*2920*/  FADD R31, R11, R20 ;  /* 0x000000140b1f7221 */ /* 0x000fe20000000000 */
[----:B------:R-:W-:Y:S01]  /*2930*/  IMAD R11, R0, UR5, RZ ;  /* 0x00000005000b7c24 */ /* 0x000fe2000f8e02ff */
[----:B------:R-:W-:Y:S01]  /*2940*/  USHF.R.S32.HI UR5, URZ, 0x1f, UR4 ;  /* 0x0000001f3f057899 */ /* 0x000fe20008011404 */
[----:B------:R-:W-:Y:S01]  /*2950*/  FADD R32, R12, R19 ;  /* 0x000000130c207221 */ /* 0x000fe20000000000 */
[----:B------:R-:W-:-:S02]  /*2960*/  SHF.R.U32.HI R13, RZ, 0x8, R2 ;  /* 0x00000008ff0d7819 */ /* 0x000fc40000011602 */
[----:B------:R-:W-:Y:S02]  /*2970*/  FSETP.NEU.AND P0, PT, R9, RZ, PT ;  /* 0x000000ff0900720b */ /* 0x000fe40003f0d000 */
[----:B0-----:R-:W-:Y:S01]  /*2980*/  IADD3 R42, P3, P4, R11, UR4, R14 ;  /* 0x000000040b2a7c10 */ /* 0x001fe2000fc7e00e */
[----:B------:R-:W-:Y:S01]  /*2990*/  @P1 IMAD.MOV.U32 R12, RZ, RZ, 0x7f800000 ;  /* 0x7f800000ff0c1424 */ /* 0x000fe200078e00ff */
[C---:B------:R-:W-:Y:S01]  /*29a0*/  LEA.HI R19, R2.reuse, 0xa, RZ, 0x18 ;  /* 0x0000000a02137811 */ /* 0x040fe200078fc0ff */
[----:B------:R-:W-:Y:S01]  /*29b0*/  ULDC UR4, c[0x0][0x27c] ;  /* 0x00009f0000047ab9 */ /* 0x000fe20000000800 */
[C---:B------:R-:W-:Y:S01]  /*29c0*/  LEA.HI R41, R2.reuse, 0x1e, RZ, 0x18 ;  /* 0x0000001e02297811 */ /* 0x040fe200078fc0ff */
[----:B------:R-:W-:Y:S01]  /*29d0*/  @P1 FFMA.FTZ R31, R9, R12, +INF ;  /* 0x7f800000091f1423 */ /* 0x000fe2000001000c */
[----:B------:R-:W-:Y:S01]  /*29e0*/  SGXT.U32 R9, R13, 0x1 ;  /* 0x000000010d09781a */ /* 0x000fe20000000000 */
[----:B--2---:R-:W-:Y:S01]  /*29f0*/  @P2 IMAD.MOV.U32 R5, RZ, RZ, 0x7f800000 ;  /* 0x7f800000ff052424 */ /* 0x004fe200078e00ff */
[----:B------:R-:W-:Y:S01]  /*2a00*/  SHF.R.S32.HI R4, RZ, 0x1f, R11 ;  /* 0x0000001fff047819 */ /* 0x000fe2000001140b */
[-C--:B-1----:R-:W-:Y:S01]  /*2a10*/  IMAD R19, R19, R18.reuse, RZ ;  /* 0x0000001213137224 */ /* 0x082fe200078e02ff */
[----:B------:R-:W-:Y:S01]  /*2a20*/  LEA.HI R11, R2, 0x2, RZ, 0x18 ;  /* 0x00000002020b7811 */ /* 0x000fe200078fc0ff */
[----:B------:R-:W-:Y:S01]  /*2a30*/  @P2 FFMA.FTZ R32, R8, R5, +INF ;  /* 0x7f80000008202423 */ /* 0x000fe20000010005 */
[----:B------:R-:W-:Y:S01]  /*2a40*/  IADD3.X R43, R4, UR5, R15, P3, P4 ;  /* 0x00000005042b7c10 */ /* 0x000fe20009fe840f */
[C---:B------:R-:W-:Y:S01]  /*2a50*/  IMAD.SHL.U32 R4, R2.reuse, 0x10, RZ ;  /* 0x0000001002047824 */ /* 0x040fe200078e00ff */
[----:B------:R-:W-:Y:S01]  /*2a60*/  LEA.HI R15, R2, 0x6, RZ, 0x18 ;  /* 0x00000006020f7811 */ /* 0x000fe200078fc0ff */
[-C--:B------:R-:W-:Y:S01]  /*2a70*/  IMAD R9, R9, R18.reuse, RZ ;  /* 0x0000001209097224 */ /* 0x080fe200078e02ff */
[----:B------:R-:W-:Y:S01]  /*2a80*/  FSETP.NEU.AND P1, PT, R8, RZ, PT ;  /* 0x000000ff0800720b */ /* 0x000fe20003f2d000 */
[-C--:B------:R-:W-:Y:S01]  /*2a90*/  IMAD R11, R11, R18.reuse, RZ ;  /* 0x000000120b0b7224 */ /* 0x080fe200078e02ff */
[----:B------:R-:W-:Y:S01]  /*2aa0*/  LOP3.LUT R4, R4, 0x1ff0, RZ, 0xc0, !PT ;  /* 0x00001ff004047812 */ /* 0x000fe200078ec0ff */
[----:B------:R-:W-:Y:S01]  /*2ab0*/  BAR.SYNC.DEFER_BLOCKING 0x0 ;  /* 0x0000000000007b1d */ /* 0x000fe20000010000 */
[----:B------:R-:W-:Y:S01]  /*2ac0*/  IMAD R13, R18, 0x4, R9 ;  /* 0x00000004120d7824 */ /* 0x000fe200078e0209 */
[C---:B------:R-:W-:Y:S01]  /*2ad0*/  LEA.HI R23, R2.reuse, 0xe, RZ, 0x18 ;  /* 0x0000000e02177811 */ /* 0x040fe200078fc0ff */
[-C--:B------:R-:W-:Y:S01]  /*2ae0*/  IMAD R15, R15, R18.reuse, RZ ;  /* 0x000000120f0f7224 */ /* 0x080fe200078e02ff */
[----:B------:R-:W-:Y:S01]  /*2af0*/  LEA.HI R27, R2, 0x12, RZ, 0x18 ;  /* 0x00000012021b7811 */ /* 0x000fe200078fc0ff */
[----:B------:R-:W-:Y:S01]  /*2b00*/  IMAD R17, R18, 0x4, R13 ;  /* 0x0000000412117824 */ /* 0x000fe200078e020d */
[C---:B------:R-:W-:Y:S01]  /*2b10*/  LEA.HI R35, R2.reuse, 0x16, RZ, 0x18 ;  /* 0x0000001602237811 */ /* 0x040fe200078fc0ff */
[----:B------:R-:W-:Y:S01]  /*2b20*/  IMAD R44, R41, R18, RZ ;  /* 0x00000012292c7224 */ /* 0x000fe200078e02ff */
[----:B------:R-:W-:Y:S01]  /*2b30*/  LEA.HI R39, R2, 0x1a, RZ, 0x18 ;  /* 0x0000001a02277811 */ /* 0x000fe200078fc0ff */
[C---:B------:R-:W-:Y:S01]  /*2b40*/  IMAD R21, R18.reuse, 0x4, R17 ;  /* 0x0000000412157824 */ /* 0x040fe200078e0211 */
[----:B------:R-:W-:Y:S01]  /*2b50*/  IADD3 R8, P6, R9, R42, RZ ;  /* 0x0000002a09087210 */ /* 0x000fe20007fde0ff */
[----:B------:R-:W-:Y:S01]  /*2b60*/  IMAD R23, R23, R18, RZ ;  /* 0x0000001217177224 */ /* 0x000fe200078e02ff */
[-C--:B------:R-:W-:Y:S01]  /*2b70*/  IADD3 R10, P5, R11, R42.reuse, RZ ;  /* 0x0000002a0b0a7210 */ /* 0x080fe20007fbe0ff */
[C---:B------:R-:W-:Y:S01]  /*2b80*/  IMAD R25, R18.reuse, 0x4, R21 ;  /* 0x0000000412197824 */ /* 0x040fe200078e0215 */
[----:B------:R-:W-:Y:S01]  /*2b90*/  IADD3 R12, P2, R13, R42, RZ ;  /* 0x0000002a0d0c7210 */ /* 0x000fe20007f5e0ff */
[----:B------:R-:W-:Y:S01]  /*2ba0*/  IMAD R27, R27, R18, RZ ;  /* 0x000000121b1b7224 */ /* 0x000fe200078e02ff */
[-C--:B------:R-:W-:Y:S01]  /*2bb0*/  IADD3 R14, P4, R15, R42.reuse, RZ ;  /* 0x0000002a0f0e7210 */ /* 0x080fe20007f9e0ff */
[C---:B------:R-:W-:Y:S01]  /*2bc0*/  IMAD R29, R18.reuse, 0x4, R25 ;  /* 0x00000004121d7824 */ /* 0x040fe200078e0219 */
[----:B------:R-:W-:Y:S01]  /*2bd0*/  IADD3 R16, P3, R17, R42, RZ ;  /* 0x0000002a11107210 */ /* 0x000fe20007f7e0ff */
[-C--:B------:R-:W-:Y:S01]  /*2be0*/  IMAD R35, R35, R18.reuse, RZ ;  /* 0x0000001223237224 */ /* 0x080fe200078e02ff */
[-C--:B------:R-:W-:Y:S01]  /*2bf0*/  LEA.HI.X.SX32 R9, R9, R43.reuse, 0x1, P6 ;  /* 0x0000002b09097211 */ /* 0x080fe200030f0eff */
[C---:B------:R-:W-:Y:S01]  /*2c00*/  IMAD R37, R18.reuse, 0x4, R29 ;  /* 0x0000000412257824 */ /* 0x040fe200078e021d */
[-C--:B------:R-:W-:Y:S01]  /*2c10*/  LEA.HI.X.SX32 R11, R11, R43.reuse, 0x1, P5 ;  /* 0x0000002b0b0b7211 */ /* 0x080fe200028f0eff */
[----:B------:R-:W-:Y:S01]  /*2c20*/  IMAD R39, R39, R18, RZ ;  /* 0x0000001227277224 */ /* 0x000fe200078e02ff */
[----:B------:R-:W0:Y:S01]  /*2c30*/  LDS.128 R4, [R4+UR7] ;  /* 0x0000000704047984 */ /* 0x000e220008000c00 */
[----:B------:R-:W-:Y:S01]  /*2c40*/  IMAD R41, R18, 0x4, R37 ;  /* 0x0000000412297824 */ /* 0x000fe200078e0225 */
[----:B------:R-:W-:Y:S01]  /*2c50*/  IADD3 R18, P6, R19, R42, RZ ;  /* 0x0000002a13127210 */ /* 0x000fe20007fde0ff */
[----:B------:R-:W-:Y:S01]  /*2c60*/  UIMAD UR4, UR12, UR4, URZ ;  /* 0x000000040c0472a4 */ /* 0x000fe2000f8e023f */
[----:B------:R-:W-:-:S02]  /*2c70*/  LEA.HI.X.SX32 R13, R13, R43, 0x1, P2 ;  /* 0x0000002b0d0d7211 */ /* 0x000fc400010f0eff */
[-C--:B------:R-:W-:Y:S01]  /*2c80*/  LEA.HI.X.SX32 R15, R15, R43.reuse, 0x1, P4 ;  /* 0x0000002b0f0f7211 */ /* 0x080fe200020f0eff */
[----:B------:R-:W-:Y:S01]  /*2c90*/  USHF.L.U32 UR6, UR4, 0x2, URZ ;  /* 0x0000000204067899 */ /* 0x000fe2000800063f */
[----:B------:R-:W-:Y:S01]  /*2ca0*/  LEA.HI.X.SX32 R17, R17, R43, 0x1, P3 ;  /* 0x0000002b11117211 */ /* 0x000fe200018f0eff */
[----:B------:R-:W-:Y:S01]  /*2cb0*/  UIMAD.WIDE UR4, UR4, 0x4, URZ ;  /* 0x00000004040478a5 */ /* 0x000fe2000f8e023f */
[-C--:B------:R-:W-:Y:S02]  /*2cc0*/  IADD3 R20, P5, R21, R42.reuse, RZ ;  /* 0x0000002a15147210 */ /* 0x080fe40007fbe0ff */
[-C--:B------:R-:W-:Y:S02]  /*2cd0*/  IADD3 R22, P2, R23, R42.reuse, RZ ;  /* 0x0000002a17167210 */ /* 0x080fe40007f5e0ff */
[-C--:B------:R-:W-:Y:S02]  /*2ce0*/  IADD3 R24, P4, R25, R42.reuse, RZ ;  /* 0x0000002a19187210 */ /* 0x080fe40007f9e0ff */
[----:B------:R-:W-:-:S02]  /*2cf0*/  IADD3 R26, P3, R27, R42, RZ ;  /* 0x0000002a1b1a7210 */ /* 0x000fc40007f7e0ff */
[-C--:B------:R-:W-:Y:S02]  /*2d00*/  LEA.HI.X.SX32 R19, R19, R43.reuse, 0x1, P6 ;  /* 0x0000002b13137211 */ /* 0x080fe400030f0eff */
[----:B------:R-:W-:Y:S02]  /*2d10*/  IADD3 R28, P6, R29, R42, RZ ;  /* 0x0000002a1d1c7210 */ /* 0x000fe40007fde0ff */
[-C--:B------:R-:W-:Y:S02]  /*2d20*/  LEA.HI.X.SX32 R21, R21, R43.reuse, 0x1, P5 ;  /* 0x0000002b15157211 */ /* 0x080fe400028f0eff */
[-C--:B------:R-:W-:Y:S02]  /*2d30*/  LEA.HI.X.SX32 R23, R23, R43.reuse, 0x1, P2 ;  /* 0x0000002b17177211 */ /* 0x080fe400010f0eff */
[-C--:B------:R-:W-:Y:S02]  /*2d40*/  LEA.HI.X.SX32 R25, R25, R43.reuse, 0x1, P4 ;  /* 0x0000002b19197211 */ /* 0x080fe400020f0eff */
[----:B------:R-:W-:-:S02]  /*2d50*/  LEA.HI.X.SX32 R27, R27, R43, 0x1, P3 ;  /* 0x0000002b1b1b7211 */ /* 0x000fc400018f0eff */
[-C--:B------:R-:W-:Y:S02]  /*2d60*/  IADD3 R34, P5, R35, R42.reuse, RZ ;  /* 0x0000002a23227210 */ /* 0x080fe40007fbe0ff */
[-C--:B------:R-:W-:Y:S02]  /*2d70*/  IADD3 R36, P2, R37, R42.reuse, RZ ;  /* 0x0000002a25247210 */ /* 0x080fe40007f5e0ff */
[-C--:B------:R-:W-:Y:S02]  /*2d80*/  IADD3 R38, P4, R39, R42.reuse, RZ ;  /* 0x0000002a27267210 */ /* 0x080fe40007f9e0ff */
[-C--:B------:R-:W-:Y:S02]  /*2d90*/  IADD3 R40, P3, R41, R42.reuse, RZ ;  /* 0x0000002a29287210 */ /* 0x080fe40007f7e0ff */
[----:B------:R-:W-:Y:S02]  /*2da0*/  LEA.HI.X.SX32 R29, R29, R43, 0x1, P6 ;  /* 0x0000002b1d1d7211 */ /* 0x000fe400030f0eff */
[----:B------:R-:W-:-:S02]  /*2db0*/  IADD3 R42, P6, R44, R42, RZ ;  /* 0x0000002a2c2a7210 */ /* 0x000fc40007fde0ff */
[----:B0-----:R-:W-:Y:S02]  /*2dc0*/  PRMT R57, R4, 0x7770, RZ ;  /* 0x0000777004397816 */ /* 0x001fe400000000ff */
[-C--:B------:R-:W-:Y:S02]  /*2dd0*/  LEA.HI.X.SX32 R35, R35, R43.reuse, 0x1, P5 ;  /* 0x0000002b23237211 */ /* 0x080fe400028f0eff */
[-C--:B------:R-:W-:Y:S01]  /*2de0*/  LEA.HI.X.SX32 R37, R37, R43.reuse, 0x1, P2 ;  /* 0x0000002b25257211 */ /* 0x080fe200010f0eff */
[----:B------:R0:W-:Y:S01]  /*2df0*/  STG.E.U8 desc[UR16][R8.64], R57 ;  /* 0x0000003908007986 */ /* 0x0001e2000c101110 */
[-C--:B------:R-:W-:Y:S02]  /*2e00*/  LEA.HI.X.SX32 R39, R39, R43.reuse, 0x1, P4 ;  /* 0x0000002b27277211 */ /* 0x080fe400020f0eff */
[-C--:B------:R-:W-:Y:S02]  /*2e10*/  LEA.HI.X.SX32 R41, R41, R43.reuse, 0x1, P3 ;  /* 0x0000002b29297211 */ /* 0x080fe400018f0eff */
[----:B------:R-:W-:-:S02]  /*2e20*/  LEA.HI.X.SX32 R43, R44, R43, 0x1, P6 ;  /* 0x0000002b2c2b7211 */ /* 0x000fc400030f0eff */
[C---:B------:R-:W-:Y:S02]  /*2e30*/  PRMT R47, R5.reuse, 0x7773, RZ ;  /* 0x00007773052f7816 */ /* 0x040fe400000000ff */
[C---:B------:R-:W-:Y:S02]  /*2e40*/  PRMT R53, R5.reuse, 0x7772, RZ ;  /* 0x0000777205357816 */ /* 0x040fe400000000ff */
[C---:B------:R-:W-:Y:S02]  /*2e50*/  PRMT R61, R5.reuse, 0x7771, RZ ;  /* 0x00007771053d7816 */ /* 0x040fe400000000ff */
[----:B------:R-:W-:Y:S02]  /*2e60*/  PRMT R44, R5, 0x7770, RZ ;  /* 0x00007770052c7816 */ /* 0x000fe400000000ff */
[C---:B------:R-:W-:Y:S02]  /*2e70*/  PRMT R45, R6.reuse, 0x7773, RZ ;  /* 0x00007773062d7816 */ /* 0x040fe400000000ff */
[C---:B------:R-:W-:Y:S01]  /*2e80*/  PRMT R51, R6.reuse, 0x7772, RZ ;  /* 0x0000777206337816 */ /* 0x040fe200000000ff */
[----:B------:R-:W-:Y:S01]  /*2e90*/  STG.E.U8 desc[UR16][R10.64], R44 ;  /* 0x0000002c0a007986 */ /* 0x000fe2000c101110 */
[----:B------:R-:W-:-:S02]  /*2ea0*/  PRMT R59, R6, 0x7771, RZ ;  /* 0x00007771063b7816 */ /* 0x000fc400000000ff */
[----:B------:R-:W-:Y:S02]  /*2eb0*/  PRMT R6, R6, 0x7770, RZ ;  /* 0x0000777006067816 */ /* 0x000fe400000000ff */
[C---:B------:R-:W-:Y:S02]  /*2ec0*/  PRMT R5, R7.reuse, 0x7773, RZ ;  /* 0x0000777307057816 */ /* 0x040fe400000000ff */
[C---:B0-----:R-:W-:Y:S01]  /*2ed0*/  PRMT R9, R7.reuse, 0x7772, RZ ;  /* 0x0000777207097816 */ /* 0x041fe200000000ff */
[----:B------:R-:W-:Y:S01]  /*2ee0*/  STG.E.U8 desc[UR16][R12.64], R6 ;  /* 0x000000060c007986 */ /* 0x000fe2000c101110 */
[----:B------:R-:W-:Y:S02]  /*2ef0*/  PRMT R57, R7, 0x7771, RZ ;  /* 0x0000777107397816 */ /* 0x000fe400000000ff */
[C---:B------:R-:W-:Y:S02]  /*2f00*/  PRMT R49, R4.reuse, 0x7773, RZ ;  /* 0x0000777304317816 */ /* 0x040fe400000000ff */
[----:B------:R-:W-:-:S02]  /*2f10*/  PRMT R55, R4, 0x7772, RZ ;  /* 0x0000777204377816 */ /* 0x000fc400000000ff */
[----:B------:R-:W-:Y:S02]  /*2f20*/  PRMT R7, R7, 0x7770, RZ ;  /* 0x0000777007077816 */ /* 0x000fe400000000ff */
[----:B------:R-:W-:Y:S02]  /*2f30*/  PRMT R4, R4, 0x7771, RZ ;  /* 0x0000777104047816 */ /* 0x000fe400000000ff */
[C---:B------:R-:W-:Y:S01]  /*2f40*/  LOP3.LUT P2, RZ, R2.reuse, 0x100, RZ, 0xc0, !PT ;  /* 0x0000010002ff7812 */ /* 0x040fe2000784c0ff */
[----:B------:R0:W-:Y:S01]  /*2f50*/  STG.E.U8 desc[UR16][R14.64], R7 ;  /* 0x000000070e007986 */ /* 0x0001e2000c101110 */
[----:B------:R-:W-:-:S03]  /*2f60*/  IMAD.SHL.U32 R2, R2, 0x2, RZ ;  /* 0x0000000202027824 */ /* 0x000fc600078e00ff */
[----:B------:R1:W-:Y:S02]  /*2f70*/  STG.E.U8 desc[UR16][R16.64], R4 ;  /* 0x0000000410007986 */ /* 0x0003e4000c101110 */
[----:B------:R-:W-:Y:S02]  /*2f80*/  LOP3.LUT R2, R2, 0x3f8, RZ, 0xc0, !PT ;  /* 0x000003f802027812 */ /* 0x000fe400078ec0ff */
[----:B------:R-:W-:Y:S04]  /*2f90*/  STG.E.U8 desc[UR16][R18.64], R61 ;  /* 0x0000003d12007986 */ /* 0x000fe8000c101110 */
[----:B------:R-:W-:Y:S01]  /*2fa0*/  STG.E.U8 desc[UR16][R20.64], R59 ;  /* 0x0000003b14007986 */ /* 0x000fe2000c101110 */
[----:B0-----:R-:W-:-:S03]  /*2fb0*/  FSEL R7, R32, -INF , P1 ;  /* 0xff80000020077808 */ /* 0x001fc60000800000 */
[----:B------:R-:W-:Y:S01]  /*2fc0*/  STG.E.U8 desc[UR16][R22.64], R57 ;  /* 0x0000003916007986 */ /* 0x000fe2000c101110 */
[----:B-1----:R-:W-:-:S03]  /*2fd0*/  FSEL R4, R31, -INF , P0 ;  /* 0xff8000001f047808 */ /* 0x002fc60000000000 */
[----:B------:R-:W-:Y:S02]  /*2fe0*/  STG.E.U8 desc[UR16][R24.64], R55 ;  /* 0x0000003718007986 */ /* 0x000fe4000c101110 */
[----:B------:R-:W-:Y:S02]  /*2ff0*/  FFMA R8, R4, 0.69314718246459960938, R33 ;  /* 0x3f31721804087823 */ /* 0x000fe40000000021 */
[----:B------:R-:W-:Y:S04]  /*3000*/  STG.E.U8 desc[UR16][R26.64], R53 ;  /* 0x000000351a007986 */ /* 0x000fe8000c101110 */
[----:B------:R0:W-:Y:S04]  /*3010*/  STG.E.U8 desc[UR16][R28.64], R51 ;  /* 0x000000331c007986 */ /* 0x0001e8000c101110 */
[----:B------:R1:W-:Y:S04]  /*3020*/  STG.E.U8 desc[UR16][R34.64], R9 ;  /* 0x0000000922007986 */ /* 0x0003e8000c101110 */
[----:B------:R2:W-:Y:S04]  /*3030*/  STG.E.U8 desc[UR16][R36.64], R49 ;  /* 0x0000003124007986 */ /* 0x0005e8000c101110 */
[----:B------:R2:W-:Y:S01]  /*3040*/  STG.E.U8 desc[UR16][R38.64], R47 ;  /* 0x0000002f26007986 */ /* 0x0005e2000c101110 */
[----:B0-----:R-:W0:Y:S03]  /*3050*/  LDC.64 R50, c[0x0][0x230] ;  /* 0x00008c00ff327b82 */ /* 0x001e260000000a00 */
[----:B------:R2:W-:Y:S01]  /*3060*/  STG.E.U8 desc[UR16][R40.64], R45 ;  /* 0x0000002d28007986 */ /* 0x0005e2000c101110 */
[----:B-1----:R-:W-:Y:S01]  /*3070*/  FFMA R9, R7, 0.69314718246459960938, R30 ;  /* 0x3f31721807097823 */ /* 0x002fe2000000001e */
[----:B------:R-:W-:-:S02]  /*3080*/  IMAD.SHL.U32 R7, R0, 0x4, RZ ;  /* 0x0000000400077824 */ /* 0x000fc400078e00ff */
[----:B------:R2:W-:Y:S01]  /*3090*/  STG.E.U8 desc[UR16][R42.64], R5 ;  /* 0x000000052a007986 */ /* 0x0005e2000c101110 */
[----:B------:R-:W-:Y:S01]  /*30a0*/  IMAD.HI R0, R0, 0x4, RZ ;  /* 0x0000000400007827 */ /* 0x000fe200078e02ff */
[----:B------:R-:W-:Y:S01]  /*30b0*/  BAR.SYNC.DEFER_BLOCKING 0x0 ;  /* 0x0000000000007b1d */ /* 0x000fe20000010000 */
[----:B0-----:R-:W-:-:S04]  /*30c0*/  IADD3 R6, P0, P1, R7, UR6, R50 ;  /* 0x0000000607067c10 */ /* 0x001fc8000f91e032 */
[----:B------:R-:W-:Y:S01]  /*30d0*/  IADD3.X R7, R0, UR5, R51, P0, P1 ;  /* 0x0000000500077c10 */ /* 0x000fe200087e2433 */
[----:B------:R2:W-:Y:S02]  /*30e0*/  STS.64 [R2+UR7], R8 ;  /* 0x0000000802007988 */ /* 0x0005e40008000a07 */
[----:B------:R-:W-:Y:S06]  /*30f0*/  BAR.SYNC.DEFER_BLOCKING 0x0 ;  /* 0x0000000000007b1d */ /* 0x000fec0000010000 */
[----:B------:R-:W-:Y:S05]  /*3100*/  @P2 EXIT ;  /* 0x000000000000294d */ /* 0x000fea0003800000 */
[----:B------:R-:W0:Y:S04]  /*3110*/  LDS R3, [R3] ;  /* 0x0000000003037984 */ /* 0x000e280000000800 */
[----:B0-----:R-:W-:Y:S01]  /*3120*/  STG.E desc[UR16][R6.64], R3 ;  /* 0x0000000306007986 */ /* 0x001fe2000c101910 */
[----:B------:R-:W-:Y:S05]  /*3130*/  EXIT ;  /* 0x000000000000794d */ /* 0x000fea0003800000 */
.L_x_2:
[----:B------:R-:W-:-:S00]  /*3140*/  BRA `(.L_x_2) ;  /* 0xfffffffc00fc7947 */ /* 0x000fc0000383ffff */
[----:B------:R-:W-:-:S00]  /*3150*/  NOP ;  /* 0x0000000000007918 */ /* 0x000fc00000000000 */
        /* <DEDUP_REMOVED lines=10> */
.L_x_3:


//--------------------- .nv.global.init           --------------------------
	.section	.nv.global.init,"aw",@progbits
.nv.global.init:
	.type		_$_str,@object
	.size		_$_str,(.L_0 - _$_str)
_$_str:
        /*0000*/ 	.byte	0x5f, 0x5f, 0x43, 0x55, 0x44, 0x41, 0x5f, 0x46, 0x54, 0x5a, 0x00
.L_0:


//--------------------- .nv.shared.attn_fwd       --------------------------
	.section	.nv.shared.attn_fwd,"aw",@nobits
	.sectionflags	@""
	.align	16
	.zero		1024


//--------------------- .nv.shared.reserved.0     --------------------------
	.section	.nv.shared.reserved.0,"aw",@nobits
	.weak		__nv_reservedSMEM_offset_0_alias
	.size		__nv_reservedSMEM_offset_0_alias, 0, 0
	.other		__nv_reservedSMEM_offset_0_alias,@"STO_CUDA_RESERVED_SHARED STV_DEFAULT"
__nv_reservedSMEM_offset_0_alias:
	.zero		0


//--------------------- .nv.constant0.attn_fwd    --------------------------
	.section	.nv.constant0.attn_fwd,"a",@progbits
	.sectionflags	@""
	.align	4
.nv.constant0.attn_fwd:
	.zero		664


//--------------------- SYMBOLS --------------------------

	.type		.nv.reservedSmem.offset0,@object
	.size		.nv.reservedSmem.offset0,0x4
